def gluon_wgmma(
    a_ptr,
    b_ptr,
    c_ptr,
    M,
    N,
    K,
    stride_am,
    stride_bk,
    stride_cm,
    BLOCK_M: gl.constexpr,
    BLOCK_N: gl.constexpr,
    BLOCK_K: gl.constexpr,
    DTYPE: gl.constexpr,
    A_LAYOUT: gl.constexpr,
    B_LAYOUT: gl.constexpr,
    C_LAYOUT: gl.constexpr,
    B_SHAPE: gl.constexpr,
    TRANS_B: gl.constexpr,
    NUM_BUFFERS: gl.constexpr,
    NUM_WARPS: gl.constexpr,
):
    a_desc = tma.make_tensor_descriptor(
        a_ptr, [M, K], [stride_am, 1], [BLOCK_M, BLOCK_K], A_LAYOUT
    )
    b_desc = tma.make_tensor_descriptor(
        b_ptr,
        [N, K] if TRANS_B else [K, N],
        [stride_bk, 1],
        B_SHAPE,
        B_LAYOUT,
    )
    c_desc = tma.make_tensor_descriptor(
        c_ptr, [M, N], [stride_cm, 1], [BLOCK_M, BLOCK_N], C_LAYOUT
    )

    a_bufs = gl.allocate_shared_memory(
        DTYPE, [NUM_BUFFERS, BLOCK_M, BLOCK_K], A_LAYOUT
    )
    b_bufs = gl.allocate_shared_memory(DTYPE, [NUM_BUFFERS] + B_SHAPE, B_LAYOUT)

    pid_m = gl.program_id(0)
    pid_n = gl.program_id(1)
    off_m = pid_m * BLOCK_M
    off_n = pid_n * BLOCK_N

    mma_layout: gl.constexpr = pick_wgmma_layout(DTYPE, BLOCK_M, BLOCK_N, NUM_WARPS)
    acc = warpgroup_mma_init(
        gl.zeros((BLOCK_M, BLOCK_N), dtype=gl.float32, layout=mma_layout)
    )

    bars = gl.allocate_shared_memory(
        gl.int64, [NUM_BUFFERS, 1], mbarrier.MBarrierLayout()
    )
    for i in gl.static_range(NUM_BUFFERS):
        mbarrier.init(bars.index(i), count=1)
    idx = 0
    phase = 0

    for k in range(0, K, BLOCK_K):
        a = a_bufs.index(idx)
        b = b_bufs.index(idx)
        bar = bars.index(idx)
        mbarrier.expect(bar, a_desc.block_type.nbytes + b_desc.block_type.nbytes)
        tma.async_copy_global_to_shared(a_desc, [off_m, k], bar, a)
        tma.async_copy_global_to_shared(
            b_desc, [off_n, k] if TRANS_B else [k, off_n], bar, b
        )
        mbarrier.wait(bar, phase=phase)

        if TRANS_B:
            b = b.permute((1, 0))
        acc = warpgroup_mma_wait(num_outstanding=0, deps=(acc,))
        acc = warpgroup_mma(a, b, acc, is_async=True)

        idx += 1
        if idx == NUM_BUFFERS:
            idx = 0
            phase ^= 1

    acc = warpgroup_mma_wait(num_outstanding=0, deps=(acc,))
    for i in gl.static_range(NUM_BUFFERS):
        mbarrier.invalidate(bars.index(i))

    c_smem = gl.allocate_shared_memory(DTYPE, [BLOCK_M, BLOCK_N], C_LAYOUT)
    c_smem.store(acc.to(DTYPE))
    fence_async_shared()
    tma.async_copy_shared_to_global(c_desc, [off_m, off_n], c_smem)
    tma.store_wait(pendings=0)

# config = {"BLOCK_K": 32, "BLOCK_M": 64, "BLOCK_N": 64, "arch": "sm_90", "dtype": "bf16", "num_buffers": 2, "num_warps": 8, "trans_b": 1}
# arch = sm_90


// ===== COMPILED SASS (sm_90a) =====

	.target	sm_90a

	.elftype	@"ET_EXEC"


//--------------------- .note.nv.tkinfo           --------------------------
	.section	.note.nv.tkinfo,"",@"SHT_NOTE"
	.sectionflags	@"SHF_NOTE_NV_TKINFO"
	.tkinfo
        /*0018*/ 	.word	0x00000002
        /*0030*/ 	.string	""
        /*0030*/ 	.string	"ptxas"
        /*0030*/ 	.string	"Cuda compilation tools, release 13.0, V13.0.88"
        /*0030*/ 	.string	"Build cuda_13.0.r13.0/compiler.36424714_0"
        /*0030*/ 	.string	"-v  -suppress-debug-info  -lineinfo  -arch sm_90a "



//--------------------- .note.nv.cuinfo           --------------------------
	.section	.note.nv.cuinfo,"",@"SHT_NOTE"
	.sectionflags	@"SHF_NOTE_NV_CUINFO"
        /*0018*/ 	.short	0x0002
        /*001a*/ 	.short	0x005a
        /*001c*/ 	.short	0x0082
	.zero		2


//--------------------- .nv.info                  --------------------------
	.section	.nv.info,"",@"SHT_CUDA_INFO"
	.align	4


	//----- nvinfo : EIATTR_REGCOUNT
	.align		4
        /*0000*/ 	.byte	0x04, 0x2f
        /*0002*/ 	.short	(.L_1 - .L_0)
	.align		4
.L_0:
        /*0004*/ 	.word	index@(gluon_wgmma)
        /*0008*/ 	.word	0x0000002a


	//----- nvinfo : EIATTR_FRAME_SIZE
	.align		4
.L_1:
        /*000c*/ 	.byte	0x04, 0x11
        /*000e*/ 	.short	(.L_3 - .L_2)
	.align		4
.L_2:
        /*0010*/ 	.word	index@(gluon_wgmma)
        /*0014*/ 	.word	0x00000000


	//----- nvinfo : EIATTR_MIN_STACK_SIZE
	.align		4
.L_3:
        /*0018*/ 	.byte	0x04, 0x12
        /*001a*/ 	.short	(.L_5 - .L_4)
	.align		4
.L_4:
        /*001c*/ 	.word	index@(gluon_wgmma)
        /*0020*/ 	.word	0x00000000
.L_5:


//--------------------- .nv.compat                --------------------------
	.section	.nv.compat,"",@"SHT_CUDA_COMPAT_INFO"
	.align	4
        /*0000*/ 	.byte	0x02, 0x09, 0x01, 0x00, 0x02, 0x02, 0x04, 0x00, 0x02, 0x05, 0x05, 0x00, 0x03, 0x07, 0x01, 0x01
        /*0010*/ 	.byte	0x02, 0x03, 0x03, 0x00, 0x02, 0x06, 0x01, 0x00, 0x04, 0x0b, 0x08, 0x00, 0x00, 0x00, 0x00, 0x00
        /*0020*/ 	.byte	0x00, 0x00, 0x00, 0x00


//--------------------- .nv.info.gluon_wgmma      --------------------------
	.section	.nv.info.gluon_wgmma,"",@"SHT_CUDA_INFO"
	.sectionflags	@""
	.align	4


	//----- nvinfo : EIATTR_CUDA_API_VERSION
	.align		4
        /*0000*/ 	.byte	0x04, 0x37
        /*0002*/ 	.short	(.L_7 - .L_6)
.L_6:
        /*0004*/ 	.word	0x00000082


	//----- nvinfo : EIATTR_KPARAM_INFO
	.align		4
.L_7:
        /*0008*/ 	.byte	0x04, 0x17
        /*000a*/ 	.short	(.L_9 - .L_8)
.L_8:
        /*000c*/ 	.word	0x00000000
        /*0010*/ 	.short	0x000a
        /*0012*/ 	.short	0x0048
        /*0014*/ 	.byte	0x00, 0xf4, 0x21, 0x00


	//----- nvinfo : EIATTR_KPARAM_INFO
	.align		4
.L_9:
        /*0018*/ 	.byte	0x04, 0x17
        /*001a*/ 	.short	(.L_11 - .L_10)
.L_10:
        /*001c*/ 	.word	0x00000000
        /*0020*/ 	.short	0x0009
        /*0022*/ 	.short	0x0040
        /*0024*/ 	.byte	0x00, 0xf4, 0x21, 0x00


	//----- nvinfo : EIATTR_KPARAM_INFO
	.align		4
.L_11:
        /*0028*/ 	.byte	0x04, 0x17
        /*002a*/ 	.short	(.L_13 - .L_12)
.L_12:
        /*002c*/ 	.word	0x00000000
        /*0030*/ 	.short	0x0008
        /*0032*/ 	.short	0x0038
        /*0034*/ 	.byte	0x00, 0xf0, 0x21, 0x00


	//----- nvinfo : EIATTR_KPARAM_INFO
	.align		4
.L_13:
        /*0038*/ 	.byte	0x04, 0x17
        /*003a*/ 	.short	(.L_15 - .L_14)
.L_14:
        /*003c*/ 	.word	0x00000000
        /*0040*/ 	.short	0x0007
        /*0042*/ 	.short	0x0030
        /*0044*/ 	.byte	0x00, 0xf0, 0x21, 0x00


	//----- nvinfo : EIATTR_KPARAM_INFO
	.align		4
.L_15:
        /*0048*/ 	.byte	0x04, 0x17
        /*004a*/ 	.short	(.L_17 - .L_16)
.L_16:
        /*004c*/ 	.word	0x00000000
        /*0050*/ 	.short	0x0006
        /*0052*/ 	.short	0x0028
        /*0054*/ 	.byte	0x00, 0xf0, 0x21, 0x00


	//----- nvinfo : EIATTR_KPARAM_INFO
	.align		4
.L_17:
        /*0058*/ 	.byte	0x04, 0x17
        /*005a*/ 	.short	(.L_19 - .L_18)
.L_18:
        /*005c*/ 	.word	0x00000000
        /*0060*/ 	.short	0x0005
        /*0062*/ 	.short	0x0020
        /*0064*/ 	.byte	0x00, 0xf0, 0x11, 0x00


	//----- nvinfo : EIATTR_KPARAM_INFO
	.align		4
.L_19:
        /*0068*/ 	.byte	0x04, 0x17
        /*006a*/ 	.short	(.L_21 - .L_20)
.L_20:
        /*006c*/ 	.word	0x00000000
        /*0070*/ 	.short	0x0004
        /*0072*/ 	.short	0x001c
        /*0074*/ 	.byte	0x00, 0xf0, 0x11, 0x00


	//----- nvinfo : EIATTR_KPARAM_INFO
	.align		4
.L_21:
        /*0078*/ 	.byte	0x04, 0x17
        /*007a*/ 	.short	(.L_23 - .L_22)
.L_22:
        /*007c*/ 	.word	0x00000000
        /*0080*/ 	.short	0x0003
        /*0082*/ 	.short	0x0018
        /*0084*/ 	.byte	0x00, 0xf0, 0x11, 0x00


	//----- nvinfo : EIATTR_KPARAM_INFO
	.align		4
.L_23:
        /*0088*/ 	.byte	0x04, 0x17
        /*008a*/ 	.short	(.L_25 - .L_24)
.L_24:
        /*008c*/ 	.word	0x00000000
        /*0090*/ 	.short	0x0002
        /*0092*/ 	.short	0x0010
        /*0094*/ 	.byte	0x00, 0xf4, 0x21, 0x00


	//----- nvinfo : EIATTR_KPARAM_INFO
	.align		4
.L_25:
        /*0098*/ 	.byte	0x04, 0x17
        /*009a*/ 	.short	(.L_27 - .L_26)
.L_26:
        /*009c*/ 	.word	0x00000000
        /*00a0*/ 	.short	0x0001
        /*00a2*/ 	.short	0x0008
        /*00a4*/ 	.byte	0x00, 0xf4, 0x21, 0x00


	//----- nvinfo : EIATTR_KPARAM_INFO
	.align		4
.L_27:
        /*00a8*/ 	.byte	0x04, 0x17
        /*00aa*/ 	.short	(.L_29 - .L_28)
.L_28:
        /*00ac*/ 	.word	0x00000000
        /*00b0*/ 	.short	0x0000
        /*00b2*/ 	.short	0x0000
        /*00b4*/ 	.byte	0x00, 0xf4, 0x21, 0x00


	//----- nvinfo : EIATTR_SPARSE_MMA_MASK
	.align		4
.L_29:
        /*00b8*/ 	.byte	0x03, 0x50
        /*00ba*/ 	.short	0x0000


	//----- nvinfo : EIATTR_MAXREG_COUNT
	.align		4
        /*00bc*/ 	.byte	0x03, 0x1b
        /*00be*/ 	.short	0x00ff


	//----- nvinfo : EIATTR_NUM_BARRIERS
	.align		4
        /*00c0*/ 	.byte	0x02, 0x4c
        /*00c2*/ 	.byte	0x01
	.zero		1


	//----- nvinfo : EIATTR_MERCURY_ISA_VERSION
	.align		4
        /*00c4*/ 	.byte	0x03, 0x5f
        /*00c6*/ 	.short	0x0101


	//----- nvinfo : EIATTR_INT_WARP_WIDE_INSTR_OFFSETS
	.align		4
        /*00c8*/ 	.byte	0x04, 0x31
        /*00ca*/ 	.short	(.L_31 - .L_30)


	//   ....[0]....
.L_30:
        /*00cc*/ 	.word	0x000012f0


	//   ....[1]....
        /*00d0*/ 	.word	0x00001310


	//   ....[2]....
        /*00d4*/ 	.word	0x000013c0


	//   ....[3]....
        /*00d8*/ 	.word	0x00001600


	//   ....[4]....
        /*00dc*/ 	.word	0x00001610


	//   ....[5]....
        /*00e0*/ 	.word	0x00001690


	//   ....[6]....
        /*00e4*/ 	.word	0x000016a0


	//   ....[7]....
        /*00e8*/ 	.word	0x00001ad0


	//   ....[8]....
        /*00ec*/ 	.word	0x00001ae0


	//----- nvinfo : EIATTR_COOP_GROUP_MASK_REGIDS
	.align		4
.L_31:
        /*00f0*/ 	.byte	0x04, 0x29
        /*00f2*/ 	.short	(.L_33 - .L_32)


	//   ....[0]....
.L_32:
        /*00f4*/ 	.word	0xffffffff


	//   ....[1]....
        /*00f8*/ 	.word	0xffffffff


	//   ....[2]....
        /*00fc*/ 	.word	0xffffffff


	//----- nvinfo : EIATTR_COOP_GROUP_INSTR_OFFSETS
	.align		4
.L_33:
        /*0100*/ 	.byte	0x04, 0x28
        /*0102*/ 	.short	(.L_35 - .L_34)


	//   ....[0]....
.L_34:
        /*0104*/ 	.word	0x00000150


	//   ....[1]....
        /*0108*/ 	.word	0x00000700


	//   ....[2]....
        /*010c*/ 	.word	0x00000cf0


	//----- nvinfo : EIATTR_MBARRIER_INSTR_OFFSETS
	.align		4
.L_35:
        /*0110*/ 	.byte	0x04, 0x39
        /*0112*/ 	.short	(.L_37 - .L_36)


	//   ....[0]....
.L_36:
        /*0114*/ 	.word	0x00001400
        /*0118*/ 	.word	0x000000ff
        /*011c*/ 	.word	0x00004000
        /*0120*/ 	.short	0x0100
        /*0122*/ 	.byte	0x08
	.zero		1


	//   ....[1]....
        /*0124*/ 	.word	0x00001420
        /*0128*/ 	.word	0x000000ff
        /*012c*/ 	.word	0x00004008
        /*0130*/ 	.short	0x0100
        /*0132*/ 	.byte	0x08
	.zero		1


	//   ....[2]....
        /*0134*/ 	.word	0x00001780
        /*0138*/ 	.word	0x000000ff
        /*013c*/ 	.word	0x00004000
        /*0140*/ 	.short	0x010a
        /*0142*/ 	.byte	0x21
	.zero		1


	//   ....[3]....
        /*0144*/ 	.word	0x00001a10
        /*0148*/ 	.word	0x000000ff
        /*014c*/ 	.word	0x00004000
        /*0150*/ 	.short	0x0108
        /*0152*/ 	.byte	0x08
	.zero		1


	//   ....[4]....
        /*0154*/ 	.word	0x00001ab0
        /*0158*/ 	.word	0x000000ff
        /*015c*/ 	.word	0x00004008
        /*0160*/ 	.short	0x0108
        /*0162*/ 	.byte	0x08
	.zero		1


	//   ....[5]....
        /*0164*/ 	.word	0x00001ba0
        /*0168*/ 	.word	0x000000ff
        /*016c*/ 	.word	0x00004000
        /*0170*/ 	.short	0x010a
        /*0172*/ 	.byte	0x21
	.zero		1


	//----- nvinfo : EIATTR_NUM_MBARRIERS
	.align		4
.L_37:
        /*0174*/ 	.byte	0x03, 0x38
        /*0176*/ 	.short	0x0002


	//----- nvinfo : EIATTR_EXIT_INSTR_OFFSETS
	.align		4
        /*0178*/ 	.byte	0x04, 0x1c
        /*017a*/ 	.short	(.L_39 - .L_38)


	//   ....[0]....
.L_38:
        /*017c*/ 	.word	0x00001b90


	//----- nvinfo : EIATTR_REQNTID
	.align		4
.L_39:
        /*0180*/ 	.byte	0x04, 0x10
        /*0182*/ 	.short	(.L_41 - .L_40)
.L_40:
        /*0184*/ 	.word	0x00000100
        /*0188*/ 	.word	0x00000001
        /*018c*/ 	.word	0x00000001


	//----- nvinfo : EIATTR_CRS_STACK_SIZE
	.align		4
.L_41:
        /*0190*/ 	.byte	0x04, 0x1e
        /*0192*/ 	.short	(.L_43 - .L_42)
.L_42:
        /*0194*/ 	.word	0x00000000


	//----- nvinfo : EIATTR_CBANK_PARAM_SIZE
	.align		4
.L_43:
        /*0198*/ 	.byte	0x03, 0x19
        /*019a*/ 	.short	0x0050


	//----- nvinfo : EIATTR_PARAM_CBANK
	.align		4
        /*019c*/ 	.byte	0x04, 0x0a
        /*019e*/ 	.short	(.L_45 - .L_44)
	.align		4
.L_44:
        /*01a0*/ 	.word	index@(.nv.constant0.gluon_wgmma)
        /*01a4*/ 	.short	0x0210
        /*01a6*/ 	.short	0x0050


	//----- nvinfo : EIATTR_SW_WAR
	.align		4
.L_45:
        /*01a8*/ 	.byte	0x04, 0x36
        /*01aa*/ 	.short	(.L_47 - .L_46)
.L_46:
        /*01ac*/ 	.word	0x00000008
.L_47:


//--------------------- .nv.callgraph             --------------------------
	.section	.nv.callgraph,"",@"SHT_CUDA_CALLGRAPH"
	.align	4
	.sectionentsize	8
	.align		4
        /*0000*/ 	.word	0x00000000
	.align		4
        /*0004*/ 	.word	0xffffffff
	.align		4
        /*0008*/ 	.word	0x00000000
	.align		4
        /*000c*/ 	.word	0xfffffffe
	.align		4
        /*0010*/ 	.word	0x00000000
	.align		4
        /*0014*/ 	.word	0xfffffffd
	.align		4
        /*0018*/ 	.word	0x00000000
	.align		4
        /*001c*/ 	.word	0xfffffffc


//--------------------- .text.gluon_wgmma         --------------------------
	.section	.text.gluon_wgmma,"ax",@progbits
	.align	128
        .global         gluon_wgmma
        .type           gluon_wgmma,@function
        .size           gluon_wgmma,(.L_x_52 - gluon_wgmma)
        .other          gluon_wgmma,@"STO_CUDA_ENTRY STV_DEFAULT"
gluon_wgmma:
.text.gluon_wgmma:
[----:B------:R-:W-:Y:S01]  /*0000*/  LDC R1, c[0x0][0x28] ;  /* 0x00000a00ff017b82 */ /* 0x000fe20000000800 */
[----:B------:R-:W1:Y:S07]  /*0010*/  S2R R0, SR_TID.X ;  /* 0x0000000000007919 */ /* 0x000e6e0000002100 */
[----:B------:R-:W2:Y:S01]  /*0020*/  S2UR UR4, SR_CgaCtaId ;  /* 0x00000000000479c3 */ /* 0x000ea20000008800 */
[----:B------:R-:W-:Y:S01]  /*0030*/  UMOV UR8, 0x400 ;  /* 0x0000040000087882 */ /* 0x000fe20000000000 */
[----:B------:R-:W-:Y:S01]  /*0040*/  ULDC UR6, c[0x0][0xc] ;  /* 0x0000030000067ab9 */ /* 0x000fe20000000800 */
[----:B------:R-:W-:Y:S01]  /*0050*/  ULDC.64 UR28, c[0x0][0x250] ;  /* 0x00009400001c7ab9 */ /* 0x000fe20000000a00 */
[----:B------:R-:W-:Y:S04]  /*0060*/  BSSY B0, `(.L_x_0) ;  /* 0x000001f000007945 */ /* 0x000fe80003800000 */
[----:B------:R-:W3:Y:S08]  /*0070*/  LDC R2, c[0x0][0x228] ;  /* 0x00008a00ff027b82 */ /* 0x000ef00000000800 */
[----:B------:R-:W4:Y:S08]  /*0080*/  LDC R7, c[0x0][0x230] ;  /* 0x00008c00ff077b82 */ /* 0x000f300000000800 */
[----:B------:R-:W-:Y:S01]  /*0090*/  S2UR UR30, SR_CTAID.Y ;  /* 0x00000000001e79c3 */ /* 0x000fe20000002600 */
[----:B--2---:R-:W-:-:S03]  /*00a0*/  ULEA UR8, UR4, UR8, 0x18 ;  /* 0x0000000804087291 */ /* 0x004fc6000f8ec03f */
[----:B------:R-:W-:Y:S01]  /*00b0*/  ULDC UR4, c[0x0][0x10] ;  /* 0x0000040000047ab9 */ /* 0x000fe20000000800 */
[----:B-1----:R-:W-:-:S03]  /*00c0*/  LOP3.LUT R6, R0, 0xff, RZ, 0xc0, !PT ;  /* 0x000000ff00067812 */ /* 0x002fc600078ec0ff */
[----:B------:R-:W1:Y:S01]  /*00d0*/  S2UR UR5, SR_CTAID.Z ;  /* 0x00000000000579c3 */ /* 0x000e620000002700 */
[----:B---3--:R-:W-:Y:S01]  /*00e0*/  VIADD R2, R2, 0xffffffff ;  /* 0xffffffff02027836 */ /* 0x008fe20000000000 */
[C---:B------:R-:W-:Y:S02]  /*00f0*/  ISETP.GE.U32.AND P0, PT, R6.reuse, 0x20, PT ;  /* 0x000000200600780c */ /* 0x040fe40003f06070 */
[C---:B------:R-:W-:Y:S02]  /*0100*/  ISETP.NE.U32.AND P2, PT, R6.reuse, RZ, PT ;  /* 0x000000ff0600720c */ /* 0x040fe40003f45070 */
[----:B------:R-:W-:Y:S02]  /*0110*/  LEA R8, R6, UR8, 0x2 ;  /* 0x0000000806087c11 */ /* 0x000fe4000f8e10ff */
[----:B------:R-:W2:Y:S01]  /*0120*/  S2UR UR31, SR_CTAID.X ;  /* 0x00000000001f79c3 */ /* 0x000ea20000002500 */
[----:B----4-:R-:W-:-:S06]  /*0130*/  VIADD R11, R7, 0xffffffff ;  /* 0xffffffff070b7836 */ /* 0x010fcc0000000000 */
[----:B------:R3:W-:Y:S01]  /*0140*/  @!P0 STS [R8], RZ ;  /* 0x000000ff08008388 */ /* 0x0007e20000000800 */
[----:B------:R-:W-:-:S03]  /*0150*/  NOP ;  /* 0x0000000000007918 */ /* 0x000fc60000000000 */
[----:B------:R3:W-:Y:S01]  /*0160*/  @!P2 STS [UR8+0x24], R2 ;  /* 0x00002402ff00a988 */ /* 0x0007e20008000808 */
[----:B-1----:R-:W-:-:S03]  /*0170*/  UIMAD UR4, UR5, UR4, UR30 ;  /* 0x00000004050472a4 */ /* 0x002fc6000f8e021e */
[----:B------:R3:W-:Y:S01]  /*0180*/  @!P2 STS [UR8+0x20], R11 ;  /* 0x0000200bff00a988 */ /* 0x0007e20008000808 */
[----:B--2---:R-:W-:-:S04]  /*0190*/  UIMAD UR4, UR4, UR6, UR31 ;  /* 0x00000006040472a4 */ /* 0x004fc8000f8e021f */
[----:B------:R-:W-:-:S03]  /*01a0*/  UIMAD UR5, UR4, 0x180, URZ ;  /* 0x00000180040578a4 */ /* 0x000fc6000f8e023f */
[----:B------:R-:W-:Y:S01]  /*01b0*/  UMOV UR4, URZ ;  /* 0x0000003f00047c82 */ /* 0x000fe20008000000 */
[----:B------:R-:W-:-:S04]  /*01c0*/  UIADD3 UR24, UP0, UR5, UR28, URZ ;  /* 0x0000001c05187290 */ /* 0x000fc8000ff1e03f */
[----:B------:R-:W-:Y:S01]  /*01d0*/  ULEA.HI.X.SX32 UR25, UR5, UR29, 0x1, UP0 ;  /* 0x0000001d05197291 */ /* 0x000fe200080f0e3f */
[----:B---3--:R-:W-:Y:S11]  /*01e0*/  @P2 BRA `(.L_x_1) ;  /* 0x0000000000182947 */ /* 0x008ff60003800000 */
[----:B------:R-:W1:Y:S01]  /*01f0*/  LDS R3, [UR8+0x8] ;  /* 0x00000808ff037984 */ /* 0x000e620008000800 */
[----:B------:R-:W2:Y:S01]  /*0200*/  LDC.64 R12, c[0x0][0x210] ;  /* 0x00008400ff0c7b82 */ /* 0x000ea20000000a00 */
[----:B------:R-:W-:Y:S02]  /*0210*/  IMAD.MOV.U32 R4, RZ, RZ, 0x70 ;  /* 0x00000070ff047424 */ /* 0x000fe400078e00ff */
[----:B--2---:R2:W-:Y:S03]  /*0220*/  STS.64 [UR8], R12 ;  /* 0x0000000cff007988 */ /* 0x0045e60008000a08 */
[----:B-1----:R-:W-:-:S05]  /*0230*/  LOP3.LUT R3, R3, 0x10, R4, 0xd8, !PT ;  /* 0x0000001003037812 */ /* 0x002fca00078ed804 */
[----:B------:R2:W-:Y:S02]  /*0240*/  STS [UR8+0x8], R3 ;  /* 0x00000803ff007988 */ /* 0x0005e40008000808 */
.L_x_1:
[----:B------:R-:W-:Y:S05]  /*0250*/  BSYNC B0 ;  /* 0x0000000000007941 */ /* 0x000fea0003800000 */
.L_x_0:
[----:B------:R-:W-:Y:S04]  /*0260*/  BSSY B0, `(.L_x_2) ;  /* 0x000000a000007945 */ /* 0x000fe80003800000 */
[----:B------:R-:W-:Y:S05]  /*0270*/  @P2 BRA `(.L_x_3) ;  /* 0x0000000000202947 */ /* 0x000fea0003800000 */
[----:B--2---:R-:W1:Y:S01]  /*0280*/  LDS R3, [UR8+0x34] ;  /* 0x00003408ff037984 */ /* 0x004e620008000800 */
[----:B------:R-:W-:Y:S02]  /*0290*/  IMAD.MOV.U32 R4, RZ, RZ, 0x1f000000 ;  /* 0x1f000000ff047424 */ /* 0x000fe400078e00ff */
[----:B------:R-:W-:Y:S01]  /*02a0*/  @!P2 IMAD.MOV.U32 R5, RZ, RZ, 0x3f ;  /* 0x0000003fff05a424 */ /* 0x000fe200078e00ff */
[----:B------:R-:W2:Y:S02]  /*02b0*/  @!P2 LDS R10, [UR8+0x38] ;  /* 0x00003808ff0aa984 */ /* 0x000ea40008000800 */
[----:B-1----:R-:W-:Y:S02]  /*02c0*/  LOP3.LUT R3, R3, 0xff000000, R4, 0xb8, !PT ;  /* 0xff00000003037812 */ /* 0x002fe400078eb804 */
[----:B--2---:R-:W-:-:S03]  /*02d0*/  @!P2 LOP3.LUT R4, R10, 0xff, R5, 0xb8, !PT ;  /* 0x000000ff0a04a812 */ /* 0x004fc600078eb805 */
[----:B------:R1:W-:Y:S04]  /*02e0*/  STS [UR8+0x34], R3 ;  /* 0x00003403ff007988 */ /* 0x0003e80008000808 */
[----:B------:R1:W-:Y:S02]  /*02f0*/  @!P2 STS [UR8+0x38], R4 ;  /* 0x00003804ff00a988 */ /* 0x0003e40008000808 */
.L_x_3:
[----:B------:R-:W-:Y:S05]  /*0300*/  BSYNC B0 ;  /* 0x0000000000007941 */ /* 0x000fea0003800000 */
.L_x_2:
[----:B------:R-:W-:Y:S04]  /*0310*/  BSSY B0, `(.L_x_4) ;  /* 0x000000e000007945 */ /* 0x000fe80003800000 */
[----:B------:R-:W-:Y:S05]  /*0320*/  @P2 BRA `(.L_x_5) ;  /* 0x0000000000302947 */ /* 0x000fea0003800000 */
[----:B-1----:R-:W1:Y:S01]  /*0330*/  LDS R4, [UR8+0x34] ;  /* 0x00003408ff047984 */ /* 0x002e620008000800 */
[----:B--2---:R-:W2:Y:S03]  /*0340*/  LDC.64 R12, c[0x0][0x238] ;  /* 0x00008e00ff0c7b82 */ /* 0x004ea60000000a00 */
[----:B------:R-:W3:Y:S01]  /*0350*/  LDS R3, [UR8+0x1c] ;  /* 0x00001c08ff037984 */ /* 0x000ee20008000800 */
[C---:B--2---:R-:W-:Y:S01]  /*0360*/  SHF.L.U64.HI R10, R12.reuse, 0x1, R13 ;  /* 0x000000010c0a7819 */ /* 0x044fe2000001020d */
[----:B------:R-:W-:-:S03]  /*0370*/  IMAD.SHL.U32 R5, R12, 0x2, RZ ;  /* 0x000000020c057824 */ /* 0x000fc600078e00ff */
[--C-:B------:R-:W-:Y:S02]  /*0380*/  SHF.R.U32.HI R12, RZ, 0x4, R10.reuse ;  /* 0x00000004ff0c7819 */ /* 0x100fe4000001160a */
[----:B------:R-:W-:-:S05]  /*0390*/  SHF.R.U64 R5, R5, 0x4, R10 ;  /* 0x0000000405057819 */ /* 0x000fca000000120a */
[----:B------:R4:W-:Y:S01]  /*03a0*/  STS [UR8+0xc], R5 ;  /* 0x00000c05ff007988 */ /* 0x0009e20008000808 */
[----:B-1----:R-:W-:Y:S02]  /*03b0*/  LOP3.LUT R4, R4, 0x7, RZ, 0xb8, !PT ;  /* 0x0000000704047812 */ /* 0x002fe400078eb8ff */
[----:B---3--:R-:W-:-:S03]  /*03c0*/  LOP3.LUT R3, R3, 0xf, R12, 0xb8, !PT ;  /* 0x0000000f03037812 */ /* 0x008fc600078eb80c */
[----:B------:R4:W-:Y:S04]  /*03d0*/  STS [UR8+0x34], R4 ;  /* 0x00003404ff007988 */ /* 0x0009e80008000808 */
[----:B------:R4:W-:Y:S02]  /*03e0*/  STS [UR8+0x1c], R3 ;  /* 0x00001c03ff007988 */ /* 0x0009e40008000808 */
.L_x_5:
[----:B------:R-:W-:Y:S05]  /*03f0*/  BSYNC B0 ;  /* 0x0000000000007941 */ /* 0x000fea0003800000 */
.L_x_4:
[----:B------:R-:W-:Y:S04]  /*0400*/  BSSY B1, `(.L_x_6) ;  /* 0x000001a000017945 */ /* 0x000fe80003800000 */
[----:B------:R-:W-:Y:S04]  /*0410*/  BSSY B0, `(.L_x_7) ;  /* 0x0000015000007945 */ /* 0x000fe80003800000 */
[----:B------:R-:W-:Y:S05]  /*0420*/  @P2 BRA `(.L_x_8) ;  /* 0x0000000000202947 */ /* 0x000fea0003800000 */
[----:B-12-4-:R-:W1:Y:S02]  /*0430*/  LDS R3, [UR8+0x34] ;  /* 0x00003408ff037984 */ /* 0x016e640008000800 */
[----:B-1----:R-:W-:-:S05]  /*0440*/  LOP3.LUT R3, R3, 0x38, RZ, 0xb8, !PT ;  /* 0x0000003803037812 */ /* 0x002fca00078eb8ff */
[----:B------:R1:W-:Y:S01]  /*0450*/  STS [UR8+0x34], R3 ;  /* 0x00003403ff007988 */ /* 0x0003e20008000808 */
[----:B------:R-:W-:Y:S05]  /*0460*/  @P2 BRA `(.L_x_9) ;  /* 0x0000000000202947 */ /* 0x000fea0003800000 */
[----:B-1----:R-:W1:Y:S01]  /*0470*/  LDS R3, [UR8+0x8] ;  /* 0x00000808ff037984 */ /* 0x002e620008000800 */
[----:B------:R-:W-:-:S05]  /*0480*/  IMAD.MOV.U32 R4, RZ, RZ, 0x780 ;  /* 0x00000780ff047424 */ /* 0x000fca00078e00ff */
[----:B-1----:R-:W-:-:S05]  /*0490*/  LOP3.LUT R3, R3, 0x500, R4, 0xd8, !PT ;  /* 0x0000050003037812 */ /* 0x002fca00078ed804 */
[----:B------:R3:W-:Y:S02]  /*04a0*/  STS [UR8+0x8], R3 ;  /* 0x00000803ff007988 */ /* 0x0007e40008000808 */
.L_x_8:
[----:B------:R-:W-:Y:S05]  /*04b0*/  @P2 BRA `(.L_x_10) ;  /* 0x0000000000282947 */ /* 0x000fea0003800000 */
[----:B-1234-:R-:W1:Y:S02]  /*04c0*/  LDS R3, [UR8+0x8] ;  /* 0x00000808ff037984 */ /* 0x01ee640008000800 */
[----:B-1----:R-:W-:-:S05]  /*04d0*/  LOP3.LUT R3, R3, 0x1800, RZ, 0xb8, !PT ;  /* 0x0000180003037812 */ /* 0x002fca00078eb8ff */
[----:B------:R2:W-:Y:S02]  /*04e0*/  STS [UR8+0x8], R3 ;  /* 0x00000803ff007988 */ /* 0x0005e40008000808 */
.L_x_9:
[----:B------:R-:W-:Y:S05]  /*04f0*/  @P2 BREAK B0 ;  /* 0x0000000000002942 */ /* 0x000fea0003800000 */
[----:B------:R-:W-:Y:S05]  /*0500*/  @P2 BRA `(.L_x_11) ;  /* 0x0000000000242947 */ /* 0x000fea0003800000 */
[----:B------:R-:W3:Y:S01]  /*0510*/  LDS R4, [UR8+0x8] ;  /* 0x00000808ff047984 */ /* 0x000ee20008000800 */
[----:B-12---:R-:W-:-:S05]  /*0520*/  IMAD.MOV.U32 R3, RZ, RZ, 0x6000 ;  /* 0x00006000ff037424 */ /* 0x006fca00078e00ff */
[----:B---3--:R-:W-:-:S04]  /*0530*/  LOP3.LUT R3, R4, 0x4000, R3, 0xd8, !PT ;  /* 0x0000400004037812 */ /* 0x008fc800078ed803 */
[----:B------:R-:W-:-:S05]  /*0540*/  LOP3.LUT R3, R3, 0x400000, RZ, 0xb8, !PT ;  /* 0x0040000003037812 */ /* 0x000fca00078eb8ff */
[----:B------:R5:W-:Y:S02]  /*0550*/  STS [UR8+0x8], R3 ;  /* 0x00000803ff007988 */ /* 0x000be40008000808 */
.L_x_10:
[----:B------:R-:W-:Y:S05]  /*0560*/  BSYNC B0 ;  /* 0x0000000000007941 */ /* 0x000fea0003800000 */
.L_x_7:
[----:B-12345:R-:W1:Y:S02]  /*0570*/  @!P2 LDS R3, [UR8+0x8] ;  /* 0x00000808ff03a984 */ /* 0x03ee640008000800 */
[----:B-1----:R-:W-:-:S05]  /*0580*/  @!P2 LOP3.LUT R3, R3, 0x8000, RZ, 0xb8, !PT ;  /* 0x000080000303a812 */ /* 0x002fca00078eb8ff */
[----:B------:R3:W-:Y:S02]  /*0590*/  @!P2 STS [UR8+0x8], R3 ;  /* 0x00000803ff00a988 */ /* 0x0007e40008000808 */
.L_x_11:
[----:B------:R-:W-:Y:S05]  /*05a0*/  BSYNC B1 ;  /* 0x0000000000017941 */ /* 0x000fea0003800000 */
.L_x_6:
[----:B------:R-:W-:Y:S05]  /*05b0*/  WARPSYNC.ALL ;  /* 0x0000000000007948 */ /* 0x000fea0003800000 */
[----:B------:R-:W-:Y:S05]  /*05c0*/  @P0 BRA `(.L_x_12) ;  /* 0x0000000000280947 */ /* 0x000fea0003800000 */
[----:B-123--:R-:W1:Y:S01]  /*05d0*/  S2R R3, SR_LANEID ;  /* 0x0000000000037919 */ /* 0x00ee620000000000 */
[----:B------:R-:W-:Y:S05]  /*05e0*/  WARPSYNC.ALL ;  /* 0x0000000000007948 */ /* 0x000fea0003800000 */
[----:B-1----:R-:W-:-:S05]  /*05f0*/  IMAD.SHL.U32 R3, R3, 0x4, RZ ;  /* 0x0000000403037824 */ /* 0x002fca00078e00ff */
[----:B------:R-:W1:Y:S01]  /*0600*/  LDS R9, [R3+UR8] ;  /* 0x0000000803097984 */ /* 0x000e620008000800 */
[----:B------:R-:W-:-:S05]  /*0610*/  IADD3 R4, P1, R3, UR24, RZ ;  /* 0x0000001803047c10 */ /* 0x000fca000ff3e0ff */
[----:B------:R-:W-:-:S05]  /*0620*/  IMAD.X R5, RZ, RZ, UR25, P1 ;  /* 0x00000019ff057e24 */ /* 0x000fca00088e06ff */
[----:B-1----:R4:W5:Y:S01]  /*0630*/  ATOMG.E.EXCH.STRONG.GPU PT, RZ, [R4], R9 ;  /* 0x0000000904ff73a8 */ /* 0x00296200041ee100 */
[----:B------:R-:W-:-:S04]  /*0640*/  DEPBAR {5,4,3,2,1,0} ;  /* 0x0000003f0000791a */ /* 0x000fc80000000000 */
[----:B------:R4:W-:Y:S01]  /*0650*/  UTMACCTL.IV [UR24] ;  /* 0x00000000180079b9 */ /* 0x0009e20008000000 */
[----:B------:R-:W-:Y:S01]  /*0660*/  NOP ;  /* 0x0000000000007918 */ /* 0x000fe20000000000 */
.L_x_12:
[----:B------:R-:W-:Y:S05]  /*0670*/  @P0 BRA `(.L_x_13) ;  /* 0x00000000000c0947 */ /* 0x000fea0003800000 */
[----:B------:R0:W-:Y:S01]  /*0680*/  UTMACMDFLUSH ;  /* 0x00000000000079b7 */ /* 0x0001e20000000000 */
[----:B------:R-:W-:Y:S05]  /*0690*/  @P0 BRA `(.L_x_13) ;  /* 0x0000000000040947 */ /* 0x000fea0003800000 */
[----:B------:R-:W-:-:S04]  /*06a0*/  DEPBAR.LE SB0, 0x0 ;  /* 0x000080000000791a */ /* 0x000fc80000000000 */
.L_x_13:
[----:B------:R-:W-:Y:S05]  /*06b0*/  WARPSYNC.ALL ;  /* 0x0000000000007948 */ /* 0x000fea0003800000 */
[----:B-----5:R-:W-:Y:S06]  /*06c0*/  BAR.SYNC.DEFER_BLOCKING 0x0 ;  /* 0x0000000000007b1d */ /* 0x020fec0000010000 */
[----:B------:R-:W-:Y:S02]  /*06d0*/  BSSY B1, `(.L_x_14) ;  /* 0x000000b000017945 */ /* 0x000fe40003800000 */
[----:B------:R-:W-:Y:S06]  /*06e0*/  BAR.SYNC.DEFER_BLOCKING 0x0 ;  /* 0x0000000000007b1d */ /* 0x000fec0000010000 */
[----:B------:R5:W-:Y:S01]  /*06f0*/  @!P0 STS [R8], RZ ;  /* 0x000000ff08008388 */ /* 0x000be20000000800 */
[----:B------:R-:W-:Y:S01]  /*0700*/  NOP ;  /* 0x0000000000007918 */ /* 0x000fe20000000000 */
[----:B------:R-:W-:Y:S05]  /*0710*/  @P2 BRA `(.L_x_15) ;  /* 0x0000000000182947 */ /* 0x000fea0003800000 */
[----:B-123--:R-:W1:Y:S01]  /*0720*/  LDS R3, [UR8+0x8] ;  /* 0x00000808ff037984 */ /* 0x00ee620008000800 */
[----:B------:R-:W2:Y:S01]  /*0730*/  LDC.64 R12, c[0x0][0x218] ;  /* 0x00008600ff0c7b82 */ /* 0x000ea20000000a00 */
[----:B----4-:R-:W-:Y:S02]  /*0740*/  IMAD.MOV.U32 R4, RZ, RZ, 0x70 ;  /* 0x00000070ff047424 */ /* 0x010fe400078e00ff */
[----:B--2---:R2:W-:Y:S03]  /*0750*/  STS.64 [UR8], R12 ;  /* 0x0000000cff007988 */ /* 0x0045e60008000a08 */
[----:B-1----:R-:W-:-:S05]  /*0760*/  LOP3.LUT R3, R3, 0x10, R4, 0xd8, !PT ;  /* 0x0000001003037812 */ /* 0x002fca00078ed804 */
[----:B------:R2:W-:Y:S02]  /*0770*/  STS [UR8+0x8], R3 ;  /* 0x00000803ff007988 */ /* 0x0005e40008000808 */
.L_x_15:
[----:B----4-:R-:W-:Y:S05]  /*0780*/  BSYNC B1 ;  /* 0x0000000000017941 */ /* 0x010fea0003800000 */
.L_x_14:
[----:B------:R-:W-:Y:S04]  /*0790*/  BSSY B2, `(.L_x_16) ;  /* 0x000000f000027945 */ /* 0x000fe80003800000 */
[----:B------:R-:W-:Y:S04]  /*07a0*/  BSSY B1, `(.L_x_17) ;  /* 0x000000c000017945 */ /* 0x000fe80003800000 */
[----:B------:R-:W-:Y:S05]  /*07b0*/  @P2 BRA `(.L_x_18) ;  /* 0x0000000000282947 */ /* 0x000fea0003800000 */
[----:B-123--:R-:W1:Y:S01]  /*07c0*/  LDS R3, [UR8+0x34] ;  /* 0x00003408ff037984 */ /* 0x00ee620008000800 */
[----:B------:R-:W-:Y:S01]  /*07d0*/  IMAD.MOV.U32 R4, RZ, RZ, 0x1f000000 ;  /* 0x1f000000ff047424 */ /* 0x000fe200078e00ff */
[----:B------:R-:W-:Y:S05]  /*07e0*/  @P2 BREAK B1 ;  /* 0x0000000000012942 */ /* 0x000fea0003800000 */
[----:B-1----:R-:W-:-:S05]  /*07f0*/  LOP3.LUT R3, R3, 0xff000000, R4, 0xb8, !PT ;  /* 0xff00000003037812 */ /* 0x002fca00078eb804 */
[----:B------:R1:W-:Y:S01]  /*0800*/  STS [UR8+0x34], R3 ;  /* 0x00003403ff007988 */ /* 0x0003e20008000808 */
[----:B------:R-:W-:Y:S05]  /*0810*/  @P2 BRA `(.L_x_19) ;  /* 0x0000000000182947 */ /* 0x000fea0003800000 */
[----:B-1----:R-:W1:Y:S01]  /*0820*/  LDS R3, [UR8+0x38] ;  /* 0x00003808ff037984 */ /* 0x002e620008000800 */
[----:B------:R-:W-:-:S05]  /*0830*/  IMAD.MOV.U32 R4, RZ, RZ, 0x3f ;  /* 0x0000003fff047424 */ /* 0x000fca00078e00ff */
[----:B-1----:R-:W-:-:S05]  /*0840*/  LOP3.LUT R3, R3, 0xff, R4, 0xb8, !PT ;  /* 0x000000ff03037812 */ /* 0x002fca00078eb804 */
[----:B------:R4:W-:Y:S02]  /*0850*/  STS [UR8+0x38], R3 ;  /* 0x00003803ff007988 */ /* 0x0009e40008000808 */
.L_x_18:
[----:B------:R-:W-:Y:S05]  /*0860*/  BSYNC B1 ;  /* 0x0000000000017941 */ /* 0x000fea0003800000 */
.L_x_17:
[----:B------:R1:W-:Y:S02]  /*0870*/  @!P2 STS [UR8+0x20], R11 ;  /* 0x0000200bff00a988 */ /* 0x0003e40008000808 */
.L_x_19:
[----:B------:R-:W-:Y:S05]  /*0880*/  BSYNC B2 ;  /* 0x0000000000027941 */ /* 0x000fea0003800000 */
.L_x_16:
[----:B------:R-:W-:Y:S05]  /*0890*/  WARPSYNC.ALL ;  /* 0x0000000000007948 */ /* 0x000fea0003800000 */
[----:B-1234-:R-:W1:Y:S01]  /*08a0*/  LDC R3, c[0x0][0x22c] ;  /* 0x00008b00ff037b82 */ /* 0x01ee620000000800 */
[----:B------:R-:W-:Y:S01]  /*08b0*/  BSSY B2, `(.L_x_20) ;  /* 0x0000010000027945 */ /* 0x000fe20003800000 */
[----:B-1----:R-:W-:-:S05]  /*08c0*/  VIADD R3, R3, 0xffffffff ;  /* 0xffffffff03037836 */ /* 0x002fca0000000000 */
[----:B------:R1:W-:Y:S01]  /*08d0*/  @!P2 STS [UR8+0x24], R3 ;  /* 0x00002403ff00a988 */ /* 0x0003e20008000808 */
[----:B------:R-:W-:Y:S05]  /*08e0*/  @P2 BRA `(.L_x_21) ;  /* 0x0000000000302947 */ /* 0x000fea0003800000 */
[----:B------:R-:W2:Y:S01]  /*08f0*/  LDS R5, [UR8+0x34] ;  /* 0x00003408ff057984 */ /* 0x000ea20008000800 */
[----:B------:R-:W3:Y:S03]  /*0900*/  LDC.64 R12, c[0x0][0x240] ;  /* 0x00009000ff0c7b82 */ /* 0x000ee60000000a00 */
[----:B------:R-:W4:Y:S01]  /*0910*/  LDS R4, [UR8+0x1c] ;  /* 0x00001c08ff047984 */ /* 0x000f220008000800 */
[C---:B---3--:R-:W-:Y:S01]  /*0920*/  SHF.L.U64.HI R10, R12.reuse, 0x1, R13 ;  /* 0x000000010c0a7819 */ /* 0x048fe2000001020d */
[----:B------:R-:W-:-:S03]  /*0930*/  IMAD.SHL.U32 R9, R12, 0x2, RZ ;  /* 0x000000020c097824 */ /* 0x000fc600078e00ff */
[--C-:B------:R-:W-:Y:S02]  /*0940*/  SHF.R.U32.HI R11, RZ, 0x4, R10.reuse ;  /* 0x00000004ff0b7819 */ /* 0x100fe4000001160a */
[----:B------:R-:W-:-:S05]  /*0950*/  SHF.R.U64 R9, R9, 0x4, R10 ;  /* 0x0000000409097819 */ /* 0x000fca000000120a */
[----:B------:R3:W-:Y:S01]  /*0960*/  STS [UR8+0xc], R9 ;  /* 0x00000c09ff007988 */ /* 0x0007e20008000808 */
[----:B--2---:R-:W-:Y:S02]  /*0970*/  LOP3.LUT R5, R5, 0x7, RZ, 0xb8, !PT ;  /* 0x0000000705057812 */ /* 0x004fe400078eb8ff */
[----:B----4-:R-:W-:-:S03]  /*0980*/  LOP3.LUT R4, R4, 0xf, R11, 0xb8, !PT ;  /* 0x0000000f04047812 */ /* 0x010fc600078eb80b */
[----:B------:R3:W-:Y:S04]  /*0990*/  STS [UR8+0x34], R5 ;  /* 0x00003405ff007988 */ /* 0x0007e80008000808 */
[----:B------:R3:W-:Y:S02]  /*09a0*/  STS [UR8+0x1c], R4 ;  /* 0x00001c04ff007988 */ /* 0x0007e40008000808 */
.L_x_21:
[----:B------:R-:W-:Y:S05]  /*09b0*/  BSYNC B2 ;  /* 0x0000000000027941 */ /* 0x000fea0003800000 */
.L_x_20:
[----:B------:R-:W-:Y:S04]  /*09c0*/  BSSY B3, `(.L_x_22) ;  /* 0x000001a000037945 */ /* 0x000fe80003800000 */
[----:B------:R-:W-:Y:S04]  /*09d0*/  BSSY B2, `(.L_x_23) ;  /* 0x0000015000027945 */ /* 0x000fe80003800000 */
[----:B------:R-:W-:Y:S05]  /*09e0*/  @P2 BRA `(.L_x_24) ;  /* 0x0000000000202947 */ /* 0x000fea0003800000 */
[----:B---3--:R-:W2:Y:S02]  /*09f0*/  LDS R4, [UR8+0x34] ;  /* 0x00003408ff047984 */ /* 0x008ea40008000800 */
[----:B--2---:R-:W-:-:S05]  /*0a00*/  LOP3.LUT R4, R4, 0x38, RZ, 0xb8, !PT ;  /* 0x0000003804047812 */ /* 0x004fca00078eb8ff */
[----:B------:R2:W-:Y:S01]  /*0a10*/  STS [UR8+0x34], R4 ;  /* 0x00003404ff007988 */ /* 0x0005e20008000808 */
[----:B------:R-:W-:Y:S05]  /*0a20*/  @P2 BRA `(.L_x_25) ;  /* 0x0000000000202947 */ /* 0x000fea0003800000 */
[----:B--2---:R-:W2:Y:S01]  /*0a30*/  LDS R4, [UR8+0x8] ;  /* 0x00000808ff047984 */ /* 0x004ea20008000800 */
[----:B------:R-:W-:-:S05]  /*0a40*/  IMAD.MOV.U32 R5, RZ, RZ, 0x780 ;  /* 0x00000780ff057424 */ /* 0x000fca00078e00ff */
[----:B--2---:R-:W-:-:S05]  /*0a50*/  LOP3.LUT R4, R4, 0x500, R5, 0xd8, !PT ;  /* 0x0000050004047812 */ /* 0x004fca00078ed805 */
[----:B------:R2:W-:Y:S02]  /*0a60*/  STS [UR8+0x8], R4 ;  /* 0x00000804ff007988 */ /* 0x0005e40008000808 */
.L_x_24:
[----:B------:R-:W-:Y:S05]  /*0a70*/  @P2 BRA `(.L_x_26) ;  /* 0x0000000000282947 */ /* 0x000fea0003800000 */
[----:B--23--:R-:W2:Y:S02]  /*0a80*/  LDS R4, [UR8+0x8] ;  /* 0x00000808ff047984 */ /* 0x00cea40008000800 */
[----:B--2---:R-:W-:-:S05]  /*0a90*/  LOP3.LUT R4, R4, 0x1800, RZ, 0xb8, !PT ;  /* 0x0000180004047812 */ /* 0x004fca00078eb8ff */
[----:B------:R3:W-:Y:S02]  /*0aa0*/  STS [UR8+0x8], R4 ;  /* 0x00000804ff007988 */ /* 0x0007e40008000808 */
.L_x_25:
[----:B------:R-:W-:Y:S05]  /*0ab0*/  @P2 BREAK B2 ;  /* 0x0000000000022942 */ /* 0x000fea0003800000 */
[----:B------:R-:W-:Y:S05]  /*0ac0*/  @P2 BRA `(.L_x_27) ;  /* 0x0000000000242947 */ /* 0x000fea0003800000 */
[----:B--23--:R-:W2:Y:S01]  /*0ad0*/  LDS R4, [UR8+0x8] ;  /* 0x00000808ff047984 */ /* 0x00cea20008000800 */
[----:B------:R-:W-:-:S05]  /*0ae0*/  IMAD.MOV.U32 R5, RZ, RZ, 0x6000 ;  /* 0x00006000ff057424 */ /* 0x000fca00078e00ff */
[----:B--2---:R-:W-:-:S04]  /*0af0*/  LOP3.LUT R4, R4, 0x4000, R5, 0xd8, !PT ;  /* 0x0000400004047812 */ /* 0x004fc800078ed805 */
[----:B------:R-:W-:-:S05]  /*0b00*/  LOP3.LUT R4, R4, 0x400000, RZ, 0xb8, !PT ;  /* 0x0040000004047812 */ /* 0x000fca00078eb8ff */
[----:B------:R4:W-:Y:S02]  /*0b10*/  STS [UR8+0x8], R4 ;  /* 0x00000804ff007988 */ /* 0x0009e40008000808 */
.L_x_26:
[----:B------:R-:W-:Y:S05]  /*0b20*/  BSYNC B2 ;  /* 0x0000000000027941 */ /* 0x000fea0003800000 */
.L_x_23:
[----:B--234-:R-:W2:Y:S02]  /*0b30*/  @!P2 LDS R4, [UR8+0x8] ;  /* 0x00000808ff04a984 */ /* 0x01cea40008000800 */
[----:B--2---:R-:W-:-:S05]  /*0b40*/  @!P2 LOP3.LUT R4, R4, 0x8000, RZ, 0xb8, !PT ;  /* 0x000080000404a812 */ /* 0x004fca00078eb8ff */
[----:B------:R4:W-:Y:S02]  /*0b50*/  @!P2 STS [UR8+0x8], R4 ;  /* 0x00000804ff00a988 */ /* 0x0009e40008000808 */
.L_x_27:
[----:B------:R-:W-:Y:S05]  /*0b60*/  BSYNC B3 ;  /* 0x0000000000037941 */ /* 0x000fea0003800000 */
.L_x_22:
[----:B------:R-:W-:Y:S05]  /*0b70*/  WARPSYNC.ALL ;  /* 0x0000000000007948 */ /* 0x000fea0003800000 */
[----:B------:R-:W-:-:S04]  /*0b80*/  UIADD3 UR27, UR5, 0x80, URZ ;  /* 0x00000080051b7890 */ /* 0x000fc8000fffe03f */
[----:B------:R-:W-:-:S04]  /*0b90*/  UIADD3 UR26, UP0, UR27, UR28, URZ ;  /* 0x0000001c1b1a7290 */ /* 0x000fc8000ff1e03f */
[----:B------:R-:W-:Y:S01]  /*0ba0*/  ULEA.HI.X.SX32 UR27, UR27, UR29, 0x1, UP0 ;  /* 0x0000001d1b1b7291 */ /* 0x000fe200080f0e3f */
[----:B------:R-:W-:Y:S11]  /*0bb0*/  @P0 BRA `(.L_x_28) ;  /* 0x0000000000280947 */ /* 0x000ff60003800000 */
[----:B--234-:R-:W2:Y:S01]  /*0bc0*/  S2R R4, SR_LANEID ;  /* 0x0000000000047919 */ /* 0x01cea20000000000 */
[----:B------:R-:W-:Y:S05]  /*0bd0*/  WARPSYNC.ALL ;  /* 0x0000000000007948 */ /* 0x000fea0003800000 */
[----:B--2---:R-:W-:-:S05]  /*0be0*/  IMAD.SHL.U32 R10, R4, 0x4, RZ ;  /* 0x00000004040a7824 */ /* 0x004fca00078e00ff */
[----:B------:R-:W2:Y:S01]  /*0bf0*/  LDS R9, [R10+UR8] ;  /* 0x000000080a097984 */ /* 0x000ea20008000800 */
[----:B------:R-:W-:-:S05]  /*0c00*/  IADD3 R4, P1, R10, UR26, RZ ;  /* 0x0000001a0a047c10 */ /* 0x000fca000ff3e0ff */
[----:B------:R-:W-:-:S05]  /*0c10*/  IMAD.X R5, RZ, RZ, UR27, P1 ;  /* 0x0000001bff057e24 */ /* 0x000fca00088e06ff */
[----:B--2---:R2:W3:Y:S01]  /*0c20*/  ATOMG.E.EXCH.STRONG.GPU PT, RZ, [R4], R9 ;  /* 0x0000000904ff73a8 */ /* 0x0044e200041ee100 */
[----:B------:R-:W-:-:S04]  /*0c30*/  DEPBAR {5,4,3,2,1,0} ;  /* 0x0000003f0000791a */ /* 0x000fc80000000000 */
[----:B------:R2:W-:Y:S01]  /*0c40*/  UTMACCTL.IV [UR26] ;  /* 0x000000001a0079b9 */ /* 0x0005e20008000000 */
[----:B------:R-:W-:Y:S01]  /*0c50*/  NOP ;  /* 0x0000000000007918 */ /* 0x000fe20000000000 */
.L_x_28:
[----:B------:R-:W-:Y:S05]  /*0c60*/  @P0 BRA `(.L_x_29) ;  /* 0x00000000000c0947 */ /* 0x000fea0003800000 */
[----:B------:R0:W-:Y:S01]  /*0c70*/  UTMACMDFLUSH ;  /* 0x00000000000079b7 */ /* 0x0001e20000000000 */
[----:B------:R-:W-:Y:S05]  /*0c80*/  @P0 BRA `(.L_x_29) ;  /* 0x0000000000040947 */ /* 0x000fea0003800000 */
[----:B------:R-:W-:-:S04]  /*0c90*/  DEPBAR.LE SB0, 0x0 ;  /* 0x000080000000791a */ /* 0x000fc80000000000 */
.L_x_29:
[----:B------:R-:W-:Y:S05]  /*0ca0*/  WARPSYNC.ALL ;  /* 0x0000000000007948 */ /* 0x000fea0003800000 */
[----:B---3--:R-:W-:Y:S06]  /*0cb0*/  BAR.SYNC.DEFER_BLOCKING 0x0 ;  /* 0x0000000000007b1d */ /* 0x008fec0000010000 */
[----:B------:R-:W-:Y:S02]  /*0cc0*/  BSSY B3, `(.L_x_30) ;  /* 0x000000b000037945 */ /* 0x000fe40003800000 */
[----:B------:R-:W-:Y:S06]  /*0cd0*/  BAR.SYNC.DEFER_BLOCKING 0x0 ;  /* 0x0000000000007b1d */ /* 0x000fec0000010000 */
[----:B------:R3:W-:Y:S01]  /*0ce0*/  @!P0 STS [R8], RZ ;  /* 0x000000ff08008388 */ /* 0x0007e20000000800 */
[----:B------:R-:W-:Y:S01]  /*0cf0*/  NOP ;  /* 0x0000000000007918 */ /* 0x000fe20000000000 */
[----:B------:R-:W-:Y:S05]  /*0d00*/  @P2 BRA `(.L_x_31) ;  /* 0x0000000000182947 */ /* 0x000fea0003800000 */
[----:B--2-4-:R-:W2:Y:S01]  /*0d10*/  LDS R4, [UR8+0x8] ;  /* 0x00000808ff047984 */ /* 0x014ea20008000800 */
[----:B---3-5:R-:W3:Y:S01]  /*0d20*/  LDC.64 R8, c[0x0][0x220] ;  /* 0x00008800ff087b82 */ /* 0x028ee20000000a00 */
[----:B------:R-:W-:Y:S02]  /*0d30*/  IMAD.MOV.U32 R5, RZ, RZ, 0x70 ;  /* 0x00000070ff057424 */ /* 0x000fe400078e00ff */
[----:B---3--:R3:W-:Y:S03]  /*0d40*/  STS.64 [UR8], R8 ;  /* 0x00000008ff007988 */ /* 0x0087e60008000a08 */
[----:B--2---:R-:W-:-:S05]  /*0d50*/  LOP3.LUT R4, R4, 0x10, R5, 0xd8, !PT ;  /* 0x0000001004047812 */ /* 0x004fca00078ed805 */
[----:B------:R3:W-:Y:S02]  /*0d60*/  STS [UR8+0x8], R4 ;  /* 0x00000804ff007988 */ /* 0x0007e40008000808 */
.L_x_31:
[----:B--2---:R-:W-:Y:S05]  /*0d70*/  BSYNC B3 ;  /* 0x0000000000037941 */ /* 0x004fea0003800000 */
.L_x_30:
[----:B------:R-:W-:Y:S04]  /*0d80*/  BSSY B4, `(.L_x_32) ;  /* 0x0000011000047945 */ /* 0x000fe80003800000 */
[----:B------:R-:W-:Y:S04]  /*0d90*/  BSSY B3, `(.L_x_33) ;  /* 0x000000e000037945 */ /* 0x000fe80003800000 */
[----:B------:R-:W-:Y:S05]  /*0da0*/  @P2 BRA `(.L_x_34) ;  /* 0x0000000000242947 */ /* 0x000fea0003800000 */
[----:B---34-:R-:W2:Y:S01]  /*0db0*/  LDS R4, [UR8+0x34] ;  /* 0x00003408ff047984 */ /* 0x018ea20008000800 */
[----:B------:R-:W-:-:S05]  /*0dc0*/  IMAD.MOV.U32 R5, RZ, RZ, 0x3f000000 ;  /* 0x3f000000ff057424 */ /* 0x000fca00078e00ff */
[----:B--2---:R-:W-:-:S05]  /*0dd0*/  LOP3.LUT R4, R4, 0xff000000, R5, 0xb8, !PT ;  /* 0xff00000004047812 */ /* 0x004fca00078eb805 */
[----:B------:R2:W-:Y:S01]  /*0de0*/  STS [UR8+0x34], R4 ;  /* 0x00003404ff007988 */ /* 0x0005e20008000808 */
[----:B------:R-:W-:Y:S05]  /*0df0*/  @P2 BRA `(.L_x_35) ;  /* 0x00000000001c2947 */ /* 0x000fea0003800000 */
[----:B--2---:R-:W2:Y:S01]  /*0e00*/  LDS R4, [UR8+0x38] ;  /* 0x00003808ff047984 */ /* 0x004ea20008000800 */
[----:B------:R-:W-:-:S05]  /*0e10*/  IMAD.MOV.U32 R5, RZ, RZ, 0x3f ;  /* 0x0000003fff057424 */ /* 0x000fca00078e00ff */
[----:B--2---:R-:W-:-:S05]  /*0e20*/  LOP3.LUT R4, R4, 0xff, R5, 0xb8, !PT ;  /* 0x000000ff04047812 */ /* 0x004fca00078eb805 */
[----:B------:R2:W-:Y:S02]  /*0e30*/  STS [UR8+0x38], R4 ;  /* 0x00003804ff007988 */ /* 0x0005e40008000808 */
.L_x_34:
[----:B------:R-:W-:Y:S05]  /*0e40*/  @P2 BREAK B3 ;  /* 0x0000000000032942 */ /* 0x000fea0003800000 */
[----:B------:R-:W-:Y:S05]  /*0e50*/  @P2 BRA `(.L_x_36) ;  /* 0x00000000000c2947 */ /* 0x000fea0003800000 */
[----:B------:R1:W-:Y:S02]  /*0e60*/  STS [UR8+0x20], R3 ;  /* 0x00002003ff007988 */ /* 0x0003e40008000808 */
.L_x_35:
[----:B------:R-:W-:Y:S05]  /*0e70*/  BSYNC B3 ;  /* 0x0000000000037941 */ /* 0x000fea0003800000 */
.L_x_33:
[----:B------:R1:W-:Y:S02]  /*0e80*/  @!P2 STS [UR8+0x24], R2 ;  /* 0x00002402ff00a988 */ /* 0x0003e40008000808 */
.L_x_36:
[----:B------:R-:W-:Y:S05]  /*0e90*/  BSYNC B4 ;  /* 0x0000000000047941 */ /* 0x000fea0003800000 */
.L_x_32:
[----:B------:R-:W-:Y:S05]  /*0ea0*/  WARPSYNC.ALL ;  /* 0x0000000000007948 */ /* 0x000fea0003800000 */
[----:B------:R-:W-:Y:S04]  /*0eb0*/  BSSY B4, `(.L_x_37) ;  /* 0x000000e000047945 */ /* 0x000fe80003800000 */
[----:B------:R-:W-:Y:S05]  /*0ec0*/  @P2 BRA `(.L_x_38) ;  /* 0x0000000000302947 */ /* 0x000fea0003800000 */
[----:B-1----:R-:W1:Y:S01]  /*0ed0*/  LDS R3, [UR8+0x34] ;  /* 0x00003408ff037984 */ /* 0x002e620008000800 */
[----:B--234-:R-:W2:Y:S03]  /*0ee0*/  LDC.64 R4, c[0x0][0x248] ;  /* 0x00009200ff047b82 */ /* 0x01cea60000000a00 */
        /* <DEDUP_REMOVED lines=10> */
.L_x_38:
[----:B------:R-:W-:Y:S05]  /*0f90*/  BSYNC B4 ;  /* 0x0000000000047941 */ /* 0x000fea0003800000 */
.L_x_37:
[----:B------:R-:W-:Y:S04]  /*0fa0*/  BSSY B4, `(.L_x_39) ;  /* 0x000001a000047945 */ /* 0x000fe80003800000 */
[----:B------:R-:W-:Y:S04]  /*0fb0*/  BSSY B5, `(.L_x_40) ;  /* 0x0000015000057945 */ /* 0x000fe80003800000 */
[----:B------:R-:W-:Y:S05]  /*0fc0*/  @P2 BRA `(.L_x_41) ;  /* 0x0000000000202947 */ /* 0x000fea0003800000 */
[----:B-12---:R-:W1:Y:S02]  /*0fd0*/  LDS R2, [UR8+0x34] ;  /* 0x00003408ff027984 */ /* 0x006e640008000800 */
[----:B-1----:R-:W-:-:S05]  /*0fe0*/  LOP3.LUT R2, R2, 0x38, RZ, 0xb8, !PT ;  /* 0x0000003802027812 */ /* 0x002fca00078eb8ff */
[----:B------:R1:W-:Y:S01]  /*0ff0*/  STS [UR8+0x34], R2 ;  /* 0x00003402ff007988 */ /* 0x0003e20008000808 */
[----:B------:R-:W-:Y:S05]  /*1000*/  @P2 BRA `(.L_x_42) ;  /* 0x0000000000202947 */ /* 0x000fea0003800000 */
[----:B-1----:R-:W1:Y:S01]  /*1010*/  LDS R2, [UR8+0x8] ;  /* 0x00000808ff027984 */ /* 0x002e620008000800 */
[----:B------:R-:W-:-:S05]  /*1020*/  IMAD.MOV.U32 R3, RZ, RZ, 0x780 ;  /* 0x00000780ff037424 */ /* 0x000fca00078e00ff */
[----:B-1----:R-:W-:-:S05]  /*1030*/  LOP3.LUT R2, R2, 0x500, R3, 0xd8, !PT ;  /* 0x0000050002027812 */ /* 0x002fca00078ed803 */
[----:B------:R1:W-:Y:S02]  /*1040*/  STS [UR8+0x8], R2 ;  /* 0x00000802ff007988 */ /* 0x0003e40008000808 */
.L_x_41:
[----:B------:R-:W-:Y:S05]  /*1050*/  @P2 BRA `(.L_x_43) ;  /* 0x0000000000282947 */ /* 0x000fea0003800000 */
[----:B-12---:R-:W1:Y:S02]  /*1060*/  LDS R2, [UR8+0x8] ;  /* 0x00000808ff027984 */ /* 0x006e640008000800 */
[----:B-1----:R-:W-:-:S05]  /*1070*/  LOP3.LUT R2, R2, 0x1800, RZ, 0xb8, !PT ;  /* 0x0000180002027812 */ /* 0x002fca00078eb8ff */
[----:B------:R2:W-:Y:S02]  /*1080*/  STS [UR8+0x8], R2 ;  /* 0x00000802ff007988 */ /* 0x0005e40008000808 */
.L_x_42:
[----:B------:R-:W-:Y:S05]  /*1090*/  @P2 BREAK B5 ;  /* 0x0000000000052942 */ /* 0x000fea0003800000 */
[----:B------:R-:W-:Y:S05]  /*10a0*/  @P2 BRA `(.L_x_44) ;  /* 0x0000000000242947 */ /* 0x000fea0003800000 */
[----:B-12---:R-:W1:Y:S01]  /*10b0*/  LDS R2, [UR8+0x8] ;  /* 0x00000808ff027984 */ /* 0x006e620008000800 */
[----:B------:R-:W-:-:S05]  /*10c0*/  IMAD.MOV.U32 R3, RZ, RZ, 0x6000 ;  /* 0x00006000ff037424 */ /* 0x000fca00078e00ff */
[----:B-1----:R-:W-:-:S04]  /*10d0*/  LOP3.LUT R2, R2, 0x6000, R3, 0xd8, !PT ;  /* 0x0000600002027812 */ /* 0x002fc800078ed803 */
[----:B------:R-:W-:-:S05]  /*10e0*/  LOP3.LUT R2, R2, 0x400000, RZ, 0xb8, !PT ;  /* 0x0040000002027812 */ /* 0x000fca00078eb8ff */
[----:B------:R1:W-:Y:S02]  /*10f0*/  STS [UR8+0x8], R2 ;  /* 0x00000802ff007988 */ /* 0x0003e40008000808 */
.L_x_43:
[----:B------:R-:W-:Y:S05]  /*1100*/  BSYNC B5 ;  /* 0x0000000000057941 */ /* 0x000fea0003800000 */
.L_x_40:
[----:B-12---:R-:W1:Y:S02]  /*1110*/  @!P2 LDS R2, [UR8+0x8] ;  /* 0x00000808ff02a984 */ /* 0x006e640008000800 */
[----:B-1----:R-:W-:-:S05]  /*1120*/  @!P2 LOP3.LUT R2, R2, 0x8000, RZ, 0xb8, !PT ;  /* 0x000080000202a812 */ /* 0x002fca00078eb8ff */
[----:B------:R1:W-:Y:S02]  /*1130*/  @!P2 STS [UR8+0x8], R2 ;  /* 0x00000802ff00a988 */ /* 0x0003e40008000808 */
.L_x_44:
[----:B------:R-:W-:Y:S05]  /*1140*/  BSYNC B4 ;  /* 0x0000000000047941 */ /* 0x000fea0003800000 */
.L_x_39:
[----:B------:R-:W-:Y:S05]  /*1150*/  WARPSYNC.ALL ;  /* 0x0000000000007948 */ /* 0x000fea0003800000 */
[----:B------:R-:W-:-:S04]  /*1160*/  UIADD3 UR5, UR5, 0x100, URZ ;  /* 0x0000010005057890 */ /* 0x000fc8000fffe03f */
[----:B------:R-:W-:-:S04]  /*1170*/  UIADD3 UR28, UP0, UR5, UR28, URZ ;  /* 0x0000001c051c7290 */ /* 0x000fc8000ff1e03f */
[----:B------:R-:W-:Y:S01]  /*1180*/  ULEA.HI.X.SX32 UR29, UR5, UR29, 0x1, UP0 ;  /* 0x0000001d051d7291 */ /* 0x000fe200080f0e3f */
[----:B------:R-:W-:Y:S11]  /*1190*/  @P0 BRA `(.L_x_45) ;  /* 0x0000000000280947 */ /* 0x000ff60003800000 */
[----:B-12---:R-:W3:Y:S01]  /*11a0*/  S2R R2, SR_LANEID ;  /* 0x0000000000027919 */ /* 0x006ee20000000000 */
[----:B------:R-:W-:Y:S05]  /*11b0*/  WARPSYNC.ALL ;  /* 0x0000000000007948 */ /* 0x000fea0003800000 */
[----:B---34-:R-:W-:-:S05]  /*11c0*/  IMAD.SHL.U32 R4, R2, 0x4, RZ ;  /* 0x0000000402047824 */ /* 0x018fca00078e00ff */
[----:B------:R-:W1:Y:S01]  /*11d0*/  LDS R5, [R4+UR8] ;  /* 0x0000000804057984 */ /* 0x000e620008000800 */
[----:B------:R-:W-:-:S05]  /*11e0*/  IADD3 R2, P1, R4, UR28, RZ ;  /* 0x0000001c04027c10 */ /* 0x000fca000ff3e0ff */
[----:B------:R-:W-:-:S05]  /*11f0*/  IMAD.X R3, RZ, RZ, UR29, P1 ;  /* 0x0000001dff037e24 */ /* 0x000fca00088e06ff */
[----:B-1----:R1:W2:Y:S01]  /*1200*/  ATOMG.E.EXCH.STRONG.GPU PT, RZ, [R2], R5 ;  /* 0x0000000502ff73a8 */ /* 0x0022a200041ee100 */
[----:B------:R-:W-:-:S04]  /*1210*/  DEPBAR {5,4,3,2,1,0} ;  /* 0x0000003f0000791a */ /* 0x000fc80000000000 */
[----:B------:R1:W-:Y:S01]  /*1220*/  UTMACCTL.IV [UR28] ;  /* 0x000000001c0079b9 */ /* 0x0003e20008000000 */
[----:B------:R-:W-:Y:S01]  /*1230*/  NOP ;  /* 0x0000000000007918 */ /* 0x000fe20000000000 */
.L_x_45:
[----:B------:R-:W-:Y:S05]  /*1240*/  @P0 BRA `(.L_x_46) ;  /* 0x00000000000c0947 */ /* 0x000fea0003800000 */
[----:B------:R0:W-:Y:S01]  /*1250*/  UTMACMDFLUSH ;  /* 0x00000000000079b7 */ /* 0x0001e20000000000 */
[----:B------:R-:W-:Y:S05]  /*1260*/  @P0 BRA `(.L_x_46) ;  /* 0x0000000000040947 */ /* 0x000fea0003800000 */
[----:B------:R-:W-:-:S04]  /*1270*/  DEPBAR.LE SB0, 0x0 ;  /* 0x000080000000791a */ /* 0x000fc80000000000 */
.L_x_46:
[----:B------:R-:W-:Y:S05]  /*1280*/  WARPSYNC.ALL ;  /* 0x0000000000007948 */ /* 0x000fea0003800000 */
[----:B--2---:R-:W-:Y:S01]  /*1290*/  BAR.SYNC.DEFER_BLOCKING 0x0 ;  /* 0x0000000000007b1d */ /* 0x004fe20000010000 */
[----:B------:R-:W-:Y:S01]  /*12a0*/  ISETP.GE.AND P0, PT, R7, 0x1, PT ;  /* 0x000000010700780c */ /* 0x000fe20003f06270 */
[----:B------:R-:W-:Y:S01]  /*12b0*/  USHF.L.U32 UR19, UR31, 0x6, URZ ;  /* 0x000000061f137899 */ /* 0x000fe2000800063f */
[----:B------:R-:W-:Y:S01]  /*12c0*/  CS2R R24, SRZ ;  /* 0x0000000000187805 */ /* 0x000fe2000001ff00 */
[----:B------:R-:W-:Y:S01]  /*12d0*/  USHF.L.U32 UR15, UR30, 0x6, URZ ;  /* 0x000000061e0f7899 */ /* 0x000fe2000800063f */
[----:B------:R-:W-:Y:S01]  /*12e0*/  CS2R R26, SRZ ;  /* 0x00000000001a7805 */ /* 0x000fe2000001ff00 */
[----:B------:R-:W-:Y:S01]  /*12f0*/  VOTEU.ALL UP0, P2 ;  /* 0x00000000003f7886 */ /* 0x000fe20001000000 */
[----:B------:R-:W-:Y:S01]  /*1300*/  UMOV UR6, 0x1 ;  /* 0x0000000100067882 */ /* 0x000fe20000000000 */
[----:B------:R-:W-:Y:S01]  /*1310*/  VOTEU.ALL UP1, P2 ;  /* 0x00000000003f7886 */ /* 0x000fe20001020000 */
[----:B------:R-:W-:-:S02]  /*1320*/  CS2R R28, SRZ ;  /* 0x00000000001c7805 */ /* 0x000fc4000001ff00 */
[----:B------:R-:W-:Y:S01]  /*1330*/  CS2R R30, SRZ ;  /* 0x00000000001e7805 */ /* 0x000fe2000001ff00 */
[----:B------:R-:W-:-:S04]  /*1340*/  @!UP0 UIADD3 UR10, -UR6, 0x100000, URZ ;  /* 0x00100000060a8890 */ /* 0x000fc8000fffe13f */
[----:B------:R-:W-:Y:S02]  /*1350*/  @!UP0 USHF.L.U32 UR11, UR10, 0xb, URZ ;  /* 0x0000000b0a0b8899 */ /* 0x000fe4000800063f */
[----:B------:R-:W-:Y:S01]  /*1360*/  @!UP0 USHF.L.U32 UR10, UR10, 0x1, URZ ;  /* 0x000000010a0a8899 */ /* 0x000fe2000800063f */
[----:B------:R-:W-:Y:S01]  /*1370*/  CS2R R32, SRZ ;  /* 0x0000000000207805 */ /* 0x000fe2000001ff00 */
[----:B------:R-:W-:-:S04]  /*1380*/  @!UP0 UIADD3 UR6, -UR6, 0x100000, URZ ;  /* 0x0010000006068890 */ /* 0x000fc8000fffe13f */
[----:B------:R-:W-:Y:S02]  /*1390*/  @!UP0 USHF.L.U32 UR7, UR6, 0xb, URZ ;  /* 0x0000000b06078899 */ /* 0x000fe4000800063f */
[----:B------:R-:W-:Y:S01]  /*13a0*/  @!UP0 USHF.L.U32 UR6, UR6, 0x1, URZ ;  /* 0x0000000106068899 */ /* 0x000fe2000800063f */
[----:B------:R-:W-:Y:S01]  /*13b0*/  CS2R R34, SRZ ;  /* 0x0000000000227805 */ /* 0x000fe2000001ff00 */
[----:B------:R-:W-:Y:S01]  /*13c0*/  VOTEU.ALL UP0, P2 ;  /* 0x00000000003f7886 */ /* 0x000fe20001000000 */
[----:B------:R-:W-:Y:S02]  /*13d0*/  CS2R R36, SRZ ;  /* 0x0000000000247805 */ /* 0x000fe4000001ff00 */
[----:B------:R-:W-:Y:S01]  /*13e0*/  CS2R R38, SRZ ;  /* 0x0000000000267805 */ /* 0x000fe2000001ff00 */
[----:B------:R-:W2:Y:S02]  /*13f0*/  FENCE.VIEW.ASYNC.S ;  /* 0x00000000000073c6 */ /* 0x000ea40000000000 */
[----:B--2---:R2:W4:Y:S02]  /*1400*/  @!UP0 SYNCS.EXCH.64 URZ, [UR8+0x4000], UR10 ;  /* 0x0040000a083f85b2 */ /* 0x0045240008000100 */
[----:B----4-:R-:W-:Y:S06]  /*1410*/  BAR.SYNC.DEFER_BLOCKING 0x0 ;  /* 0x0000000000007b1d */ /* 0x010fec0000010000 */
[----:B------:R2:W4:Y:S01]  /*1420*/  @!UP1 SYNCS.EXCH.64 URZ, [UR8+0x4008], UR6 ;  /* 0x00400806083f95b2 */ /* 0x0005220008000100 */
[----:B------:R-:W-:Y:S05]  /*1430*/  @!P0 BRA `(.L_x_47) ;  /* 0x0000000400288947 */ /* 0x000fea0003800000 */
[----:B---3--:R-:W3:Y:S01]  /*1440*/  LDC R4, c[0x0][0x230] ;  /* 0x00008c00ff047b82 */ /* 0x008ee20000000800 */
[----:B-1----:R-:W-:Y:S02]  /*1450*/  SHF.R.U32.HI R2, RZ, 0x5, R0 ;  /* 0x00000005ff027819 */ /* 0x002fe40000011600 */
[----:B------:R-:W-:Y:S02]  /*1460*/  CS2R R24, SRZ ;  /* 0x0000000000187805 */ /* 0x000fe4000001ff00 */
[----:B------:R-:W-:Y:S02]  /*1470*/  CS2R R26, SRZ ;  /* 0x00000000001a7805 */ /* 0x000fe4000001ff00 */
[----:B------:R-:W-:Y:S02]  /*1480*/  CS2R R28, SRZ ;  /* 0x00000000001c7805 */ /* 0x000fe4000001ff00 */
[----:B------:R-:W-:Y:S02]  /*1490*/  R2UR UR32, R2 ;  /* 0x00000000022072ca */ /* 0x000fe400000e0000 */
[----:B------:R-:W-:-:S02]  /*14a0*/  CS2R R30, SRZ ;  /* 0x00000000001e7805 */ /* 0x000fc4000001ff00 */
[----:B------:R-:W-:Y:S02]  /*14b0*/  CS2R R32, SRZ ;  /* 0x0000000000207805 */ /* 0x000fe4000001ff00 */
[----:B------:R-:W-:Y:S02]  /*14c0*/  CS2R R34, SRZ ;  /* 0x0000000000227805 */ /* 0x000fe4000001ff00 */
[----:B------:R-:W-:Y:S02]  /*14d0*/  CS2R R36, SRZ ;  /* 0x0000000000247805 */ /* 0x000fe4000001ff00 */
[----:B------:R-:W-:Y:S01]  /*14e0*/  CS2R R38, SRZ ;  /* 0x0000000000267805 */ /* 0x000fe2000001ff00 */
[----:B------:R-:W-:Y:S01]  /*14f0*/  UMOV UR5, URZ ;  /* 0x0000003f00057c82 */ /* 0x000fe20008000000 */
[----:B------:R-:W-:-:S05]  /*1500*/  UMOV UR18, URZ ;  /* 0x0000003f00127c82 */ /* 0x000fca0008000000 */
.L_x_49:
[----:B----4-:R-:W-:Y:S01]  /*1510*/  BAR.SYNC.DEFER_BLOCKING 0x0 ;  /* 0x0000000000007b1d */ /* 0x010fe20000010000 */
[----:B------:R-:W-:Y:S01]  /*1520*/  ULEA UR33, UR5, UR8, 0x3 ;  /* 0x0000000805217291 */ /* 0x000fe2000f8e183f */
[----:B------:R-:W-:Y:S01]  /*1530*/  @!P2 IMAD.MOV.U32 R3, RZ, RZ, 0x2000 ;  /* 0x00002000ff03a424 */ /* 0x000fe200078e00ff */
[----:B------:R-:W-:Y:S01]  /*1540*/  ELECT P1, URZ, PT ;  /* 0x00000000003f782f */ /* 0x000fe20003820000 */
[----:B------:R-:W-:Y:S01]  /*1550*/  IMAD.U32 R2, RZ, RZ, UR4 ;  /* 0x00000004ff027e24 */ /* 0x000fe2000f8e00ff */
[----:B------:R-:W-:Y:S02]  /*1560*/  ULEA UR16, UR5, UR8, 0xc ;  /* 0x0000000805107291 */ /* 0x000fe4000f8e603f */
[----:B------:R-:W-:Y:S02]  /*1570*/  ISETP.LT.U32.AND P1, PT, R6, 0x20, P1 ;  /* 0x000000200600780c */ /* 0x000fe40000f21070 */
[----:B------:R-:W-:Y:S02]  /*1580*/  ELECT P0, URZ, PT ;  /* 0x00000000003f782f */ /* 0x000fe40003800000 */
[----:B------:R-:W-:Y:S01]  /*1590*/  SHF.L.U32 R2, R2, 0x1f, RZ ;  /* 0x0000001f02027819 */ /* 0x000fe200000006ff */
[----:B------:R-:W-:Y:S01]  /*15a0*/  UIADD3 UR12, UR16, 0x2000, URZ ;  /* 0x00002000100c7890 */ /* 0x000fe2000fffe03f */
[----:B------:R-:W-:Y:S01]  /*15b0*/  ISETP.LT.U32.AND P0, PT, R6, 0x20, P0 ;  /* 0x000000200600780c */ /* 0x000fe20000701070 */
[----:B------:R-:W-:Y:S01]  /*15c0*/  UMOV UR14, UR18 ;  /* 0x00000012000e7c82 */ /* 0x000fe20008000000 */
[----:B------:R-:W-:-:S02]  /*15d0*/  USHF.L.U32 UR9, UR32, 0x5, URZ ;  /* 0x0000000520097899 */ /* 0x000fc4000800063f */
[----:B------:R-:W-:Y:S02]  /*15e0*/  USHF.R.U32.HI UR20, URZ, 0x4, UR16 ;  /* 0x000000043f147899 */ /* 0x000fe40008011610 */
[----:B------:R-:W-:Y:S01]  /*15f0*/  ULOP3.LUT UR9, UR9, 0x80, URZ, 0xc0, !UPT ;  /* 0x0000008009097892 */ /* 0x000fe2000f8ec03f */
[----:B------:R-:W-:Y:S01]  /*1600*/  VOTEU.ANY UP0, P1 ;  /* 0x00000000003f7886 */ /* 0x000fe20000800100 */
[----:B------:R-:W-:Y:S02]  /*1610*/  VOTEU.ANY UP2, P1 ;  /* 0x00000000003f7886 */ /* 0x000fe40000840100 */
[----:B------:R-:W-:Y:S01]  /*1620*/  ULEA.HI UR9, UR12, UR9, URZ, 0x1c ;  /* 0x000000090c097291 */ /* 0x000fe2000f8fe03f */
[----:B------:R1:W-:Y:S01]  /*1630*/  @!P2 SYNCS.ARRIVE.TRANS64 RZ, [UR33+0x4000], R3 ;  /* 0x00400003ffffa9a7 */ /* 0x0003e20008000021 */
[----:B------:R4:W-:Y:S06]  /*1640*/  MEMBAR.ALL.CTA ;  /* 0x0000000000007992 */ /* 0x0009ec0000008000 */
[----:B----4-:R-:W4:Y:S01]  /*1650*/  FENCE.VIEW.ASYNC.S ;  /* 0x00000000000073c6 */ /* 0x010f220000000000 */
[----:B------:R-:W-:Y:S01]  /*1660*/  @UP0 UIADD3 UR17, UR33, 0x4000, URZ ;  /* 0x0000400021110890 */ /* 0x000fe2000fffe03f */
[----:B--2---:R-:W-:Y:S01]  /*1670*/  @UP0 UMOV UR6, UR24 ;  /* 0x0000001800060c82 */ /* 0x004fe20008000000 */
[----:B------:R-:W-:Y:S01]  /*1680*/  @UP0 UMOV UR7, UR25 ;  /* 0x0000001900070c82 */ /* 0x000fe20008000000 */
[----:B----4-:R-:W-:Y:S01]  /*1690*/  VOTEU.ANY UP1, P0 ;  /* 0x00000000003f7886 */ /* 0x010fe20000020100 */
[----:B------:R-:W-:Y:S01]  /*16a0*/  VOTEU.ANY UP3, P0 ;  /* 0x00000000003f7886 */ /* 0x000fe20000060100 */
[----:B------:R-:W-:-:S02]  /*16b0*/  ULOP3.LUT UR9, UR9, 0x3fff, URZ, 0xc0, !UPT ;  /* 0x00003fff09097892 */ /* 0x000fc4000f8ec03f */
[----:B------:R-:W-:Y:S02]  /*16c0*/  USGXT.U32 UR20, UR20, 0xe ;  /* 0x0000000e1414789a */ /* 0x000fe40008000000 */
[----:B------:R-:W-:Y:S01]  /*16d0*/  @UP1 UIADD3 UR13, UR33, 0x4000, URZ ;  /* 0x00004000210d1890 */ /* 0x000fe2000fffe03f */
[----:B------:R-:W-:Y:S01]  /*16e0*/  @UP1 UMOV UR10, UR26 ;  /* 0x0000001a000a1c82 */ /* 0x000fe20008000000 */
[----:B------:R-:W-:Y:S01]  /*16f0*/  @UP1 UMOV UR11, UR27 ;  /* 0x0000001b000b1c82 */ /* 0x000fe20008000000 */
[----:B------:R-:W-:Y:S01]  /*1700*/  UMOV UR21, 0x80000020 ;  /* 0x8000002000157882 */ /* 0x000fe20000000000 */
[----:B------:R-:W-:Y:S01]  /*1710*/  UMOV UR22, UR9 ;  /* 0x0000000900167c82 */ /* 0x000fe20008000000 */
[----:B------:R-:W-:Y:S01]  /*1720*/  UMOV UR23, 0x80000020 ;  /* 0x8000002000177882 */ /* 0x000fe20000000000 */
[----:B------:R-:W-:Y:S06]  /*1730*/  BAR.SYNC.DEFER_BLOCKING 0x0 ;  /* 0x0000000000007b1d */ /* 0x000fec0000010000 */
[----:B------:R1:W-:Y:S02]  /*1740*/  @UP2 UTMALDG.2D [UR16], [UR6] ;  /* 0x00000010060025b4 */ /* 0x0003e40008008000 */
[----:B------:R-:W-:Y:S06]  /*1750*/  BAR.SYNC.DEFER_BLOCKING 0x0 ;  /* 0x0000000000007b1d */ /* 0x000fec0000010000 */
[----:B------:R1:W-:Y:S02]  /*1760*/  @UP3 UTMALDG.2D [UR12], [UR10] ;  /* 0x0000000c0a0035b4 */ /* 0x0003e40008008000 */
[----:B------:R-:W-:Y:S06]  /*1770*/  BAR.SYNC.DEFER_BLOCKING 0x0 ;  /* 0x0000000000007b1d */ /* 0x000fec0000010000 */
[----:B------:R-:W2:Y:S02]  /*1780*/  SYNCS.PHASECHK.TRANS64.TRYWAIT P0, [UR33+0x4000], R2 ;  /* 0x00400002ff0075a7 */ /* 0x000ea40008000161 */
[----:B-12---:R-:W-:Y:S05]  /*1790*/  @!P0 BRA `(.L_x_48) ;  /* 0x0000000400008947 */ /* 0x006fea0003800000 */
.L_x_50:
[----:B------:R-:W-:Y:S02]  /*17a0*/  WARPGROUP.DEPBAR.LE gsb0, 0x0 ;  /* 0x00008000000079c5 */ /* 0x000fe40000010000 */
[----:B------:R-:W-:Y:S01]  /*17b0*/  WARPGROUP.ARRIVE ;  /* 0x00000000000079c5 */ /* 0x000fe20000000000 */
[----:B------:R-:W-:Y:S01]  /*17c0*/  UIADD3 UR18, UR18, 0x20, URZ ;  /* 0x0000002012127890 */ /* 0x000fe2000fffe03f */
[----:B------:R-:W-:Y:S01]  /*17d0*/  UMOV UR6, UR20 ;  /* 0x0000001400067c82 */ /* 0x000fe20008000000 */
[----:B------:R-:W-:Y:S01]  /*17e0*/  UMOV UR7, URZ ;  /* 0x0000003f00077c82 */ /* 0x000fe20008000000 */
[----:B------:R-:W-:Y:S02]  /*17f0*/  UIADD3 UR5, UR5, 0x1, URZ ;  /* 0x0000000105057890 */ /* 0x000fe4000fffe03f */
[----:B------:R-:W-:Y:S01]  /*1800*/  HGMMA.64x32x16.F32.BF16 R24, gdesc[UR20], R24 ;  /* 0x00600000141879f0 */ /* 0x000fe20008701818 */
[----:B------:R-:W-:Y:S01]  /*1810*/  UMOV UR22, 0xfffffffe ;  /* 0xfffffffe00167882 */ /* 0x000fe20000000000 */
[----:B------:R-:W-:Y:S01]  /*1820*/  UMOV UR23, 0x7fffffdf ;  /* 0x7fffffdf00177882 */ /* 0x000fe20000000000 */
[----:B---3--:R-:W-:Y:S01]  /*1830*/  ISETP.LE.AND P0, PT, R4, UR18, PT ;  /* 0x0000001204007c0c */ /* 0x008fe2000bf03270 */
[----:B------:R-:W-:-:S02]  /*1840*/  UIADD3.64 UR20, UR6, -UR22, URZ ;  /* 0x8000001606147297 */ /* 0x000fc4000fffe03f */
[----:B------:R-:W-:Y:S01]  /*1850*/  UISETP.NE.U32.AND UP0, UPT, UR5, 0x2, UPT ;  /* 0x000000020500788c */ /* 0x000fe2000bf05070 */
[----:B------:R-:W-:Y:S01]  /*1860*/  UMOV UR6, UR9 ;  /* 0x0000000900067c82 */ /* 0x000fe20008000000 */
[----:B------:R-:W-:Y:S02]  /*1870*/  UMOV UR7, URZ ;  /* 0x0000003f00077c82 */ /* 0x000fe40008000000 */
[----:B------:R-:W-:Y:S02]  /*1880*/  USEL UR5, UR5, URZ, UP0 ;  /* 0x0000003f05057287 */ /* 0x000fe40008000000 */
[----:B------:R-:W-:Y:S02]  /*1890*/  UIADD3.64 UR22, UR6, -UR22, URZ ;  /* 0x8000001606167297 */ /* 0x000fe4000fffe03f */
[----:B------:R-:W-:-:S04]  /*18a0*/  USEL UR6, URZ, 0x1, UP0 ;  /* 0x000000013f067887 */ /* 0x000fc80008000000 */
[----:B------:R-:W-:-:S03]  /*18b0*/  ULOP3.LUT UR4, UR4, UR6, URZ, 0x3c, !UPT ;  /* 0x0000000604047292 */ /* 0x000fc6000f8e3c3f */
[----:B------:R-:W-:Y:S01]  /*18c0*/  HGMMA.64x32x16.F32.BF16 R24, gdesc[UR20], R24, gsb0 ;  /* 0x00600000141879f0 */ /* 0x000fe20008001818 */
[----:B------:R-:W-:Y:S08]  /*18d0*/  @!P0 BRA `(.L_x_49) ;  /* 0xfffffffc000c8947 */ /* 0x000ff0000383ffff */
.L_x_47:
[----:B------:R-:W-:Y:S02]  /*18e0*/  WARPGROUP.DEPBAR.LE gsb0, 0x0 ;  /* 0x00008000000079c5 */ /* 0x000fe40000010000 */
[----:B----4-:R-:W-:Y:S01]  /*18f0*/  BAR.SYNC.DEFER_BLOCKING 0x0 ;  /* 0x0000000000007b1d */ /* 0x010fe20000010000 */
[C---:B-1----:R-:W-:Y:S01]  /*1900*/  IMAD.SHL.U32 R2, R0.reuse, 0x40, RZ ;  /* 0x0000004000027824 */ /* 0x042fe200078e00ff */
[----:B---3--:R-:W-:Y:S01]  /*1910*/  SHF.R.U32.HI R4, RZ, 0x1, R0 ;  /* 0x00000001ff047819 */ /* 0x008fe20000011600 */
[----:B------:R-:W-:Y:S01]  /*1920*/  IMAD.SHL.U32 R3, R0, 0x10, RZ ;  /* 0x0000001000037824 */ /* 0x000fe200078e00ff */
[----:B------:R-:W-:Y:S02]  /*1930*/  F2FP.BF16.F32.PACK_AB R24, R25, R24 ;  /* 0x000000181918723e */ /* 0x000fe400000010ff */
[----:B------:R-:W-:Y:S02]  /*1940*/  ELECT P0, URZ, PT ;  /* 0x00000000003f782f */ /* 0x000fe40003800000 */
[----:B------:R-:W-:Y:S01]  /*1950*/  LOP3.LUT R2, R2, 0x1800, RZ, 0xc0, !PT ;  /* 0x0000180002027812 */ /* 0x000fe200078ec0ff */
[----:B------:R-:W-:Y:S01]  /*1960*/  UMOV UR9, UR15 ;  /* 0x0000000f00097c82 */ /* 0x000fe20008000000 */
[----:B------:R-:W-:Y:S01]  /*1970*/  LOP3.LUT R5, R4, 0x40, RZ, 0xc0, !PT ;  /* 0x0000004004057812 */ /* 0x000fe200078ec0ff */
[----:B--2---:R-:W-:Y:S01]  /*1980*/  UMOV UR10, UR19 ;  /* 0x00000013000a7c82 */ /* 0x004fe20008000000 */
[----:B------:R-:W-:-:S02]  /*1990*/  LOP3.LUT R2, R2, 0x70, R3, 0xf8, !PT ;  /* 0x0000007002027812 */ /* 0x000fc400078ef803 */
[----:B------:R-:W-:Y:S01]  /*19a0*/  LOP3.LUT R5, R5, 0x10, R0, 0xf8, !PT ;  /* 0x0000001005057812 */ /* 0x000fe200078ef800 */
[----:B------:R-:W-:Y:S01]  /*19b0*/  IMAD.SHL.U32 R0, R0, 0x80, RZ ;  /* 0x0000008000007824 */ /* 0x000fe200078e00ff */
[----:B------:R-:W-:Y:S02]  /*19c0*/  F2FP.BF16.F32.PACK_AB R25, R27, R26 ;  /* 0x0000001a1b19723e */ /* 0x000fe400000010ff */
[----:B------:R-:W-:Y:S02]  /*19d0*/  LOP3.LUT R5, R2, R5, RZ, 0x3c, !PT ;  /* 0x0000000502057212 */ /* 0x000fe400078e3cff */
[----:B------:R-:W-:Y:S02]  /*19e0*/  F2FP.BF16.F32.PACK_AB R32, R33, R32 ;  /* 0x000000202120723e */ /* 0x000fe400000010ff */
[----:B------:R-:W-:Y:S02]  /*19f0*/  LOP3.LUT R0, R5, 0x780, R0, 0xf8, !PT ;  /* 0x0000078005007812 */ /* 0x000fe400078ef800 */
[----:B------:R-:W-:Y:S01]  /*1a00*/  F2FP.BF16.F32.PACK_AB R26, R29, R28 ;  /* 0x0000001c1d1a723e */ /* 0x000fe200000010ff */
[----:B------:R-:W1:Y:S02]  /*1a10*/  @!P2 SYNCS.CCTL.IV [UR8+0x4000] ;  /* 0x00400000ff00a9b1 */ /* 0x000e640008000008 */
[----:B-1----:R-:W-:Y:S01]  /*1a20*/  BAR.SYNC.DEFER_BLOCKING 0x0 ;  /* 0x0000000000007b1d */ /* 0x002fe20000010000 */
[C---:B------:R-:W-:Y:S01]  /*1a30*/  LOP3.LUT R2, R0.reuse, 0x20, RZ, 0x3c, !PT ;  /* 0x0000002000027812 */ /* 0x040fe200078e3cff */
[----:B------:R-:W-:Y:S01]  /*1a40*/  VIADD R0, R0, UR8 ;  /* 0x0000000800007c36 */ /* 0x000fe20008000000 */
[----:B------:R-:W-:-:S02]  /*1a50*/  F2FP.BF16.F32.PACK_AB R27, R31, R30 ;  /* 0x0000001e1f1b723e */ /* 0x000fc400000010ff */
[----:B------:R-:W-:Y:S01]  /*1a60*/  F2FP.BF16.F32.PACK_AB R33, R35, R34 ;  /* 0x000000222321723e */ /* 0x000fe200000010ff */
[----:B------:R-:W-:Y:S01]  /*1a70*/  VIADD R2, R2, UR8 ;  /* 0x0000000802027c36 */ /* 0x000fe20008000000 */
[----:B------:R-:W-:Y:S02]  /*1a80*/  F2FP.BF16.F32.PACK_AB R34, R37, R36 ;  /* 0x000000242522723e */ /* 0x000fe400000010ff */
[----:B------:R-:W-:Y:S02]  /*1a90*/  F2FP.BF16.F32.PACK_AB R35, R39, R38 ;  /* 0x000000262723723e */ /* 0x000fe400000010ff */
[----:B------:R-:W-:Y:S01]  /*1aa0*/  ISETP.LT.U32.AND P0, PT, R6, 0x20, P0 ;  /* 0x000000200600780c */ /* 0x000fe20000701070 */
[----:B------:R-:W1:Y:S02]  /*1ab0*/  @!P2 SYNCS.CCTL.IV [UR8+0x4008] ;  /* 0x00400800ff00a9b1 */ /* 0x000e640008000008 */
[----:B-1----:R-:W-:Y:S10]  /*1ac0*/  STSM.16.M88.4 [R0], R24 ;  /* 0x0000001800007844 */ /* 0x002ff40000000200 */
[----:B------:R-:W-:Y:S01]  /*1ad0*/  VOTEU.ANY UP0, P0 ;  /* 0x00000000003f7886 */ /* 0x000fe20000000100 */
[----:B------:R-:W-:Y:S01]  /*1ae0*/  VOTEU.ANY UP1, P0 ;  /* 0x00000000003f7886 */ /* 0x000fe20000020100 */
[----:B------:R-:W-:Y:S03]  /*1af0*/  STSM.16.M88.4 [R2], R32 ;  /* 0x0000002002007844 */ /* 0x000fe60000000200 */
[----:B------:R-:W-:Y:S01]  /*1b00*/  @UP0 UMOV UR6, UR28 ;  /* 0x0000001c00060c82 */ /* 0x000fe20008000000 */
[----:B------:R-:W-:Y:S01]  /*1b10*/  @UP0 UMOV UR7, UR29 ;  /* 0x0000001d00070c82 */ /* 0x000fe20008000000 */
[----:B------:R1:W-:Y:S06]  /*1b20*/  MEMBAR.ALL.CTA ;  /* 0x0000000000007992 */ /* 0x0003ec0000008000 */
[----:B-1----:R-:W1:Y:S02]  /*1b30*/  FENCE.VIEW.ASYNC.S ;  /* 0x00000000000073c6 */ /* 0x002e640000000000 */
[----:B-1----:R-:W-:Y:S06]  /*1b40*/  BAR.SYNC.DEFER_BLOCKING 0x0 ;  /* 0x0000000000007b1d */ /* 0x002fec0000010000 */
[----:B------:R1:W-:Y:S01]  /*1b50*/  @UP1 UTMASTG.2D [UR8], [UR6] ;  /* 0x00000008060013b5 */ /* 0x0003e20008008000 */
[----:B------:R0:W-:Y:S01]  /*1b60*/  UTMACMDFLUSH ;  /* 0x00000000000079b7 */ /* 0x0001e20000000000 */
[----:B------:R-:W-:-:S04]  /*1b70*/  DEPBAR.LE SB0, 0x0 ;  /* 0x000080000000791a */ /* 0x000fc80000000000 */
[----:B------:R-:W-:Y:S06]  /*1b80*/  BAR.SYNC.DEFER_BLOCKING 0x0 ;  /* 0x0000000000007b1d */ /* 0x000fec0000010000 */
[----:B-1----:R-:W-:Y:S05]  /*1b90*/  EXIT ;  /* 0x000000000000794d */ /* 0x002fea0003800000 */
.L_x_48:
[----:B------:R-:W1:Y:S02]  /*1ba0*/  SYNCS.PHASECHK.TRANS64.TRYWAIT P0, [UR33+0x4000], R2 ;  /* 0x00400002ff0075a7 */ /* 0x000e640008000161 */
[----:B-1----:R-:W-:Y:S05]  /*1bb0*/  @!P0 BRA `(.L_x_48) ;  /* 0xfffffffc00f88947 */ /* 0x002fea000383ffff */
[----:B------:R-:W-:Y:S05]  /*1bc0*/  BRA `(.L_x_50) ;  /* 0xfffffff800f47947 */ /* 0x000fea000383ffff */
.L_x_51:
[----:B------:R-:W-:-:S00]  /*1bd0*/  BRA `(.L_x_51) ;  /* 0xfffffffc00fc7947 */ /* 0x000fc0000383ffff */
[----:B------:R-:W-:-:S00]  /*1be0*/  NOP ;  /* 0x0000000000007918 */ /* 0x000fc00000000000 */
        /* <DEDUP_REMOVED lines=9> */
.L_x_52:


//--------------------- .nv.shared.gluon_wgmma    --------------------------
	.section	.nv.shared.gluon_wgmma,"aw",@nobits
	.sectionflags	@""
	.align	16
	.zero		1024


//--------------------- .nv.shared.reserved.0     --------------------------
	.section	.nv.shared.reserved.0,"aw",@nobits
	.weak		__nv_reservedSMEM_offset_0_alias
	.size		__nv_reservedSMEM_offset_0_alias, 0, 0
	.other		__nv_reservedSMEM_offset_0_alias,@"STO_CUDA_RESERVED_SHARED STV_DEFAULT"
__nv_reservedSMEM_offset_0_alias:
	.zero		0


//--------------------- .nv.constant0.gluon_wgmma --------------------------
	.section	.nv.constant0.gluon_wgmma,"a",@progbits
	.sectionflags	@""
	.align	4
.nv.constant0.gluon_wgmma:
	.zero		608


//--------------------- SYMBOLS --------------------------

	.type		.nv.reservedSmem.offset0,@object
	.size		.nv.reservedSmem.offset0,0x4
